def matmul_kernel(
    a_ptr,
    b_ptr,
    c_ptr,
    M,
    N,
    K,
    stride_am,
    stride_ak,
    stride_bk,
    stride_bn,
    stride_cm,
    stride_cn,
    BLOCK_M: tl.constexpr,
    BLOCK_N: tl.constexpr,
    BLOCK_K: tl.constexpr,
    GROUP_M: tl.constexpr,
):
    pid = tl.program_id(axis=0)
    num_pid_m = tl.cdiv(M, BLOCK_M)
    num_pid_n = tl.cdiv(N, BLOCK_N)
    num_pid_in_group = GROUP_M * num_pid_n
    group_id = pid // num_pid_in_group
    first_pid_m = group_id * GROUP_M
    group_size_m = min(num_pid_m - first_pid_m, GROUP_M)
    pid_m = first_pid_m + ((pid % num_pid_in_group) % group_size_m)
    pid_n = (pid % num_pid_in_group) // group_size_m

    offs_am = (pid_m * BLOCK_M + tl.arange(0, BLOCK_M)) % M
    offs_bn = (pid_n * BLOCK_N + tl.arange(0, BLOCK_N)) % N
    offs_k = tl.arange(0, BLOCK_K)
    a_ptrs = a_ptr + offs_am[:, None] * stride_am + offs_k[None, :] * stride_ak
    b_ptrs = b_ptr + offs_k[:, None] * stride_bk + offs_bn[None, :] * stride_bn

    acc = tl.zeros((BLOCK_M, BLOCK_N), dtype=tl.float32)
    for kk in range(0, tl.cdiv(K, BLOCK_K)):
        a = tl.load(a_ptrs, mask=offs_k[None, :] < K - kk * BLOCK_K, other=0.0)
        b = tl.load(b_ptrs, mask=offs_k[:, None] < K - kk * BLOCK_K, other=0.0)
        acc = tl.dot(a, b, acc)
        a_ptrs += BLOCK_K * stride_ak
        b_ptrs += BLOCK_K * stride_bk

    c = acc.to(c_ptr.dtype.element_ty)
    offs_cm = pid_m * BLOCK_M + tl.arange(0, BLOCK_M)
    offs_cn = pid_n * BLOCK_N + tl.arange(0, BLOCK_N)
    c_ptrs = c_ptr + offs_cm[:, None] * stride_cm + offs_cn[None, :] * stride_cn
    mask = (offs_cm[:, None] < M) & (offs_cn[None, :] < N)
    tl.store(c_ptrs, c, mask=mask)

# config = {"BLOCK_K": 32, "BLOCK_M": 512, "BLOCK_N": 64, "GROUP_M": 8, "arch": "sm_100", "dtype": "fp8e5m2", "num_ctas": 1, "num_stages": 3, "num_warps": 8}
# arch = sm_100


// ===== COMPILED SASS (sm_100a) =====

	.target	sm_100a

	.elftype	@"ET_EXEC"


//--------------------- .note.nv.tkinfo           --------------------------
	.section	.note.nv.tkinfo,"",@"SHT_NOTE"
	.sectionflags	@"SHF_NOTE_NV_TKINFO"
	.tkinfo
        /*0018*/ 	.word	0x00000081
        /*0030*/ 	.string	""
        /*0030*/ 	.string	"ptxas-blackwell"
        /*0030*/ 	.string	"Cuda compilation tools, release 12.9, V12.9.86"
        /*0030*/ 	.string	"Build cuda_12.9.r12.9/compiler.36037853_0"
        /*0030*/ 	.string	"-v  -suppress-debug-info  -lineinfo  -arch sm_100a "



//--------------------- .note.nv.cuver            --------------------------
	.section	.note.nv.cuver,"",@"SHT_NOTE"
	.sectionflags	@"SHF_NOTE_NV_CUVER"
        /*0018*/ 	.short	0x0001
        /*001a*/ 	.short	0x0064
        /*001c*/ 	.short	0x0001
        /*001e*/ 	.short	0x0000
        /*0020*/ 	.short	0x0001
        /*0022*/ 	.short	0x0000


//--------------------- .nv.info                  --------------------------
	.section	.nv.info,"",@"SHT_CUDA_INFO"
	.align	4


	//----- nvinfo : EIATTR_REGCOUNT
	.align		4
        /*0000*/ 	.byte	0x04, 0x2f
        /*0002*/ 	.short	(.L_4 - .L_3)
	.align		4
.L_3:
        /*0004*/ 	.word	index@(matmul_kernel)
        /*0008*/ 	.word	0x000000f6


	//----- nvinfo : EIATTR_FRAME_SIZE
	.align		4
.L_4:
        /*000c*/ 	.byte	0x04, 0x11
        /*000e*/ 	.short	(.L_6 - .L_5)
	.align		4
.L_5:
        /*0010*/ 	.word	index@($__internal_2_$__cuda_sm10x_tcgen05_guardrail_trap_unallocated_columns_being_dealloced)
        /*0014*/ 	.word	0x00000000


	//----- nvinfo : EIATTR_FRAME_SIZE
	.align		4
.L_6:
        /*0018*/ 	.byte	0x04, 0x11
        /*001a*/ 	.short	(.L_8 - .L_7)
	.align		4
.L_7:
        /*001c*/ 	.word	index@($__internal_1_$__cuda_sm10x_tcgen05_guardrail_trap_phase_invalid_during_alloc)
        /*0020*/ 	.word	0x00000000


	//----- nvinfo : EIATTR_FRAME_SIZE
	.align		4
.L_8:
        /*0024*/ 	.byte	0x04, 0x11
        /*0026*/ 	.short	(.L_10 - .L_9)
	.align		4
.L_9:
        /*0028*/ 	.word	index@($__internal_0_$__cuda_sm10x_tcgen05_guardrail_trap_col_being_dealloced_not_returned_by_alloc)
        /*002c*/ 	.word	0x00000000


	//----- nvinfo : EIATTR_FRAME_SIZE
	.align		4
.L_10:
        /*0030*/ 	.byte	0x04, 0x11
        /*0032*/ 	.short	(.L_12 - .L_11)
	.align		4
.L_11:
        /*0034*/ 	.word	index@(matmul_kernel)
        /*0038*/ 	.word	0x00000000


	//----- nvinfo : EIATTR_MIN_STACK_SIZE
	.align		4
.L_12:
        /*003c*/ 	.byte	0x04, 0x12
        /*003e*/ 	.short	(.L_14 - .L_13)
	.align		4
.L_13:
        /*0040*/ 	.word	index@(matmul_kernel)
        /*0044*/ 	.word	0x00000000
.L_14:


//--------------------- .nv.info.matmul_kernel    --------------------------
	.section	.nv.info.matmul_kernel,"",@"SHT_CUDA_INFO"
	.sectionflags	@""
	.align	4


	//----- nvinfo : EIATTR_CUDA_API_VERSION
	.align		4
        /*0000*/ 	.byte	0x04, 0x37
        /*0002*/ 	.short	(.L_16 - .L_15)
.L_15:
        /*0004*/ 	.word	0x00000081


	//----- nvinfo : EIATTR_KPARAM_INFO
	.align		4
.L_16:
        /*0008*/ 	.byte	0x04, 0x17
        /*000a*/ 	.short	(.L_18 - .L_17)
.L_17:
        /*000c*/ 	.word	0x00000000
        /*0010*/ 	.short	0x000d
        /*0012*/ 	.short	0x0048
        /*0014*/ 	.byte	0x00, 0xf4, 0x21, 0x00


	//----- nvinfo : EIATTR_KPARAM_INFO
	.align		4
.L_18:
        /*0018*/ 	.byte	0x04, 0x17
        /*001a*/ 	.short	(.L_20 - .L_19)
.L_19:
        /*001c*/ 	.word	0x00000000
        /*0020*/ 	.short	0x000c
        /*0022*/ 	.short	0x0040
        /*0024*/ 	.byte	0x00, 0xf4, 0x21, 0x00


	//----- nvinfo : EIATTR_KPARAM_INFO
	.align		4
.L_20:
        /*0028*/ 	.byte	0x04, 0x17
        /*002a*/ 	.short	(.L_22 - .L_21)
.L_21:
        /*002c*/ 	.word	0x00000000
        /*0030*/ 	.short	0x000b
        /*0032*/ 	.short	0x0038
        /*0034*/ 	.byte	0x00, 0xf0, 0x11, 0x00


	//----- nvinfo : EIATTR_KPARAM_INFO
	.align		4
.L_22:
        /*0038*/ 	.byte	0x04, 0x17
        /*003a*/ 	.short	(.L_24 - .L_23)
.L_23:
        /*003c*/ 	.word	0x00000000
        /*0040*/ 	.short	0x000a
        /*0042*/ 	.short	0x0034
        /*0044*/ 	.byte	0x00, 0xf0, 0x11, 0x00


	//----- nvinfo : EIATTR_KPARAM_INFO
	.align		4
.L_24:
        /*0048*/ 	.byte	0x04, 0x17
        /*004a*/ 	.short	(.L_26 - .L_25)
.L_25:
        /*004c*/ 	.word	0x00000000
        /*0050*/ 	.short	0x0009
        /*0052*/ 	.short	0x0030
        /*0054*/ 	.byte	0x00, 0xf0, 0x11, 0x00


	//----- nvinfo : EIATTR_KPARAM_INFO
	.align		4
.L_26:
        /*0058*/ 	.byte	0x04, 0x17
        /*005a*/ 	.short	(.L_28 - .L_27)
.L_27:
        /*005c*/ 	.word	0x00000000
        /*0060*/ 	.short	0x0008
        /*0062*/ 	.short	0x002c
        /*0064*/ 	.byte	0x00, 0xf0, 0x11, 0x00


	//----- nvinfo : EIATTR_KPARAM_INFO
	.align		4
.L_28:
        /*0068*/ 	.byte	0x04, 0x17
        /*006a*/ 	.short	(.L_30 - .L_29)
.L_29:
        /*006c*/ 	.word	0x00000000
        /*0070*/ 	.short	0x0007
        /*0072*/ 	.short	0x0028
        /*0074*/ 	.byte	0x00, 0xf0, 0x11, 0x00


	//----- nvinfo : EIATTR_KPARAM_INFO
	.align		4
.L_30:
        /*0078*/ 	.byte	0x04, 0x17
        /*007a*/ 	.short	(.L_32 - .L_31)
.L_31:
        /*007c*/ 	.word	0x00000000
        /*0080*/ 	.short	0x0006
        /*0082*/ 	.short	0x0024
        /*0084*/ 	.byte	0x00, 0xf0, 0x11, 0x00


	//----- nvinfo : EIATTR_KPARAM_INFO
	.align		4
.L_32:
        /*0088*/ 	.byte	0x04, 0x17
        /*008a*/ 	.short	(.L_34 - .L_33)
.L_33:
        /*008c*/ 	.word	0x00000000
        /*0090*/ 	.short	0x0005
        /*0092*/ 	.short	0x0020
        /*0094*/ 	.byte	0x00, 0xf0, 0x11, 0x00


	//----- nvinfo : EIATTR_KPARAM_INFO
	.align		4
.L_34:
        /*0098*/ 	.byte	0x04, 0x17
        /*009a*/ 	.short	(.L_36 - .L_35)
.L_35:
        /*009c*/ 	.word	0x00000000
        /*00a0*/ 	.short	0x0004
        /*00a2*/ 	.short	0x001c
        /*00a4*/ 	.byte	0x00, 0xf0, 0x11, 0x00


	//----- nvinfo : EIATTR_KPARAM_INFO
	.align		4
.L_36:
        /*00a8*/ 	.byte	0x04, 0x17
        /*00aa*/ 	.short	(.L_38 - .L_37)
.L_37:
        /*00ac*/ 	.word	0x00000000
        /*00b0*/ 	.short	0x0003
        /*00b2*/ 	.short	0x0018
        /*00b4*/ 	.byte	0x00, 0xf0, 0x11, 0x00


	//----- nvinfo : EIATTR_KPARAM_INFO
	.align		4
.L_38:
        /*00b8*/ 	.byte	0x04, 0x17
        /*00ba*/ 	.short	(.L_40 - .L_39)
.L_39:
        /*00bc*/ 	.word	0x00000000
        /*00c0*/ 	.short	0x0002
        /*00c2*/ 	.short	0x0010
        /*00c4*/ 	.byte	0x00, 0xf4, 0x21, 0x00


	//----- nvinfo : EIATTR_KPARAM_INFO
	.align		4
.L_40:
        /*00c8*/ 	.byte	0x04, 0x17
        /*00ca*/ 	.short	(.L_42 - .L_41)
.L_41:
        /*00cc*/ 	.word	0x00000000
        /*00d0*/ 	.short	0x0001
        /*00d2*/ 	.short	0x0008
        /*00d4*/ 	.byte	0x00, 0xf4, 0x21, 0x00


	//----- nvinfo : EIATTR_KPARAM_INFO
	.align		4
.L_42:
        /*00d8*/ 	.byte	0x04, 0x17
        /*00da*/ 	.short	(.L_44 - .L_43)
.L_43:
        /*00dc*/ 	.word	0x00000000
        /*00e0*/ 	.short	0x0000
        /*00e2*/ 	.short	0x0000
        /*00e4*/ 	.byte	0x00, 0xf4, 0x21, 0x00


	//----- nvinfo : EIATTR_AT_ENTRY_FRAGMENTS
	.align		4
.L_44:
        /*00e8*/ 	.byte	0x04, 0x4f
        /*00ea*/ 	.short	(.L_46 - .L_45)


	//   ....[0]....
.L_45:
        /*00ec*/ 	.word	0x00000004


	//----- nvinfo : EIATTR_RESERVED_SMEM_USED
	.align		4
.L_46:
        /*00f0*/ 	.byte	0x01, 0x41
	.zero		2


	//----- nvinfo : EIATTR_SPARSE_MMA_MASK
	.align		4
        /*00f4*/ 	.byte	0x03, 0x50
        /*00f6*/ 	.short	0x0000


	//----- nvinfo : EIATTR_TCGEN05_1CTA_USED
	.align		4
        /*00f8*/ 	.byte	0x01, 0x51
	.zero		2


	//----- nvinfo : EIATTR_MAXREG_COUNT
	.align		4
        /*00fc*/ 	.byte	0x03, 0x1b
        /*00fe*/ 	.short	0x00ff


	//----- nvinfo : EIATTR_NUM_BARRIERS
	.align		4
        /*0100*/ 	.byte	0x02, 0x4c
        /*0102*/ 	.byte	0x01
	.zero		1


	//----- nvinfo : EIATTR_INT_WARP_WIDE_INSTR_OFFSETS
	.align		4
        /*0104*/ 	.byte	0x04, 0x31
        /*0106*/ 	.short	(.L_48 - .L_47)


	//   ....[0]....
.L_47:
        /*0108*/ 	.word	0x00001740


	//   ....[1]....
        /*010c*/ 	.word	0x00001770


	//   ....[2]....
        /*0110*/ 	.word	0x000033c0


	//   ....[3]....
        /*0114*/ 	.word	0x0000a490


	//   ....[4]....
        /*0118*/ 	.word	0x0000a4e0


	//----- nvinfo : EIATTR_COOP_GROUP_MASK_REGIDS
	.align		4
.L_48:
        /*011c*/ 	.byte	0x04, 0x29
        /*011e*/ 	.short	(.L_50 - .L_49)


	//   ....[0]....
.L_49:
        /*0120*/ 	.word	0xffffffff


	//   ....[1]....
        /*0124*/ 	.word	0xffffffff


	//   ....[2]....
        /*0128*/ 	.word	0xffffffff


	//   ....[3]....
        /*012c*/ 	.word	0xffffffff


	//----- nvinfo : EIATTR_COOP_GROUP_INSTR_OFFSETS
	.align		4
.L_50:
        /*0130*/ 	.byte	0x04, 0x28
        /*0132*/ 	.short	(.L_52 - .L_51)


	//   ....[0]....
.L_51:
        /*0134*/ 	.word	0x00000070


	//   ....[1]....
        /*0138*/ 	.word	0x00000330


	//   ....[2]....
        /*013c*/ 	.word	0x0000a320


	//   ....[3]....
        /*0140*/ 	.word	0x0000a590


	//----- nvinfo : EIATTR_VRC_CTA_INIT_COUNT
	.align		4
.L_52:
        /*0144*/ 	.byte	0x02, 0x4a
        /*0146*/ 	.byte	0x80
	.zero		1


	//----- nvinfo : EIATTR_MBARRIER_INSTR_OFFSETS
	.align		4
        /*0148*/ 	.byte	0x04, 0x39
        /*014a*/ 	.short	(.L_54 - .L_53)


	//   ....[0]....
.L_53:
        /*014c*/ 	.word	0x00001890
        /*0150*/ 	.word	0x000000ff
        /*0154*/ 	.word	0x00000000
        /*0158*/ 	.short	0x0100
        /*015a*/ 	.byte	0x0b
	.zero		1


	//   ....[1]....
        /*015c*/ 	.word	0x000033e0
        /*0160*/ 	.word	0x000000ff
        /*0164*/ 	.word	0x00009008
        /*0168*/ 	.short	0x0100
        /*016a*/ 	.byte	0x09
	.zero		1


	//   ....[2]....
        /*016c*/ 	.word	0x00004260
        /*0170*/ 	.word	0x000000ff
        /*0174*/ 	.word	0x00000000
        /*0178*/ 	.short	0x010a
        /*017a*/ 	.byte	0x0b
	.zero		1


	//   ....[3]....
        /*017c*/ 	.word	0x00005a00
        /*0180*/ 	.word	0x000000ff
        /*0184*/ 	.word	0x00000000
        /*0188*/ 	.short	0x010a
        /*018a*/ 	.byte	0x0b
	.zero		1


	//   ....[4]....
        /*018c*/ 	.word	0x00005ac0
        /*0190*/ 	.word	0x000000ff
        /*0194*/ 	.word	0x00009000
        /*0198*/ 	.short	0x0108
        /*019a*/ 	.byte	0x09
	.zero		1


	//   ....[5]....
        /*019c*/ 	.word	0x00005bc0
        /*01a0*/ 	.word	0x000000ff
        /*01a4*/ 	.word	0x00009008
        /*01a8*/ 	.short	0x0108
        /*01aa*/ 	.byte	0x09
	.zero		1


	//   ....[6]....
        /*01ac*/ 	.word	0x0000a5b0
        /*01b0*/ 	.word	0x000000ff
        /*01b4*/ 	.word	0x00000000
        /*01b8*/ 	.short	0x010a
        /*01ba*/ 	.byte	0x0b
	.zero		1


	//   ....[7]....
        /*01bc*/ 	.word	0x0000a5e0
        /*01c0*/ 	.word	0x000000ff
        /*01c4*/ 	.word	0x00000000
        /*01c8*/ 	.short	0x010a
        /*01ca*/ 	.byte	0x0b
	.zero		1


	//----- nvinfo : EIATTR_NUM_MBARRIERS
	.align		4
.L_54:
        /*01cc*/ 	.byte	0x03, 0x38
        /*01ce*/ 	.short	0x0002


	//----- nvinfo : EIATTR_EXIT_INSTR_OFFSETS
	.align		4
        /*01d0*/ 	.byte	0x04, 0x1c
        /*01d2*/ 	.short	(.L_56 - .L_55)


	//   ....[0]....
.L_55:
        /*01d4*/ 	.word	0x0000a5a0


	//----- nvinfo : EIATTR_REQNTID
	.align		4
.L_56:
        /*01d8*/ 	.byte	0x04, 0x10
        /*01da*/ 	.short	(.L_58 - .L_57)
.L_57:
        /*01dc*/ 	.word	0x00000100
        /*01e0*/ 	.word	0x00000001
        /*01e4*/ 	.word	0x00000001


	//----- nvinfo : EIATTR_CRS_STACK_SIZE
	.align		4
.L_58:
        /*01e8*/ 	.byte	0x04, 0x1e
        /*01ea*/ 	.short	(.L_60 - .L_59)
.L_59:
        /*01ec*/ 	.word	0x00000000


	//----- nvinfo : EIATTR_CBANK_PARAM_SIZE
	.align		4
.L_60:
        /*01f0*/ 	.byte	0x03, 0x19
        /*01f2*/ 	.short	0x0050


	//----- nvinfo : EIATTR_PARAM_CBANK
	.align		4
        /*01f4*/ 	.byte	0x04, 0x0a
        /*01f6*/ 	.short	(.L_62 - .L_61)
	.align		4
.L_61:
        /*01f8*/ 	.word	index@(.nv.constant0.matmul_kernel)
        /*01fc*/ 	.short	0x0380
        /*01fe*/ 	.short	0x0050


	//----- nvinfo : EIATTR_SW_WAR
	.align		4
.L_62:
        /*0200*/ 	.byte	0x04, 0x36
        /*0202*/ 	.short	(.L_64 - .L_63)
.L_63:
        /*0204*/ 	.word	0x00000008
.L_64:


//--------------------- .nv.compat                --------------------------
	.section	.nv.compat,"",@"SHT_CUDA_COMPAT_INFO"
	.align	4
        /*0000*/ 	.byte	0x02, 0x02, 0x02, 0x00, 0x02, 0x05, 0x05, 0x00, 0x02, 0x03, 0x00, 0x00, 0x02, 0x06, 0x01, 0x00


//--------------------- .nv.callgraph             --------------------------
	.section	.nv.callgraph,"",@"SHT_CUDA_CALLGRAPH"
	.align	4
	.sectionentsize	8
	.align		4
        /*0000*/ 	.word	0x00000000
	.align		4
        /*0004*/ 	.word	0xffffffff
	.align		4
        /*0008*/ 	.word	0x00000000
	.align		4
        /*000c*/ 	.word	0xfffffffe
	.align		4
        /*0010*/ 	.word	0x00000000
	.align		4
        /*0014*/ 	.word	0xfffffffd
	.align		4
        /*0018*/ 	.word	0x00000000
	.align		4
        /*001c*/ 	.word	0xfffffffc


//--------------------- .text.matmul_kernel       --------------------------
	.section	.text.matmul_kernel,"ax",@progbits
	.align	128
        .global         matmul_kernel
        .type           matmul_kernel,@function
        .size           matmul_kernel,(.L_x_20 - matmul_kernel)
        .other          matmul_kernel,@"STO_CUDA_ENTRY STV_DEFAULT"
matmul_kernel:
.text.matmul_kernel:
[----:B------:R-:W0:Y:S01]  /*0000*/  LDC R1, c[0x0][0x37c] ;  /* 0x0000df00ff017b82 */ /* 0x000e220000000800 */
[----:B------:R-:W1:Y:S01]  /*0010*/  S2R R0, SR_TID.X ;  /* 0x0000000000007919 */ /* 0x000e620000002100 */
[----:B------:R-:W2:Y:S01]  /*0020*/  LDCU.64 UR22, c[0x0][0x358] ;  /* 0x00006b00ff1677ac */ /* 0x000ea20008000a00 */
[----:B-1----:R-:W-:-:S13]  /*0030*/  ISETP.GE.U32.AND P0, PT, R0, 0x20, PT ;  /* 0x000000200000780c */ /* 0x002fda0003f06070 */
[----:B------:R-:W-:Y:S02]  /*0040*/  VOTEU.ANY UP0, P0 ;  /* 0x0000000000ff7886 */ /* 0x000fe40000000100 */
[----:B0-2---:R-:W-:Y:S05]  /*0050*/  BRA.U UP0, `(.L_x_0) ;  /* 0x0000000100b87547 */ /* 0x005fea000b800000 */
[----:B------:R-:W0:Y:S01]  /*0060*/  S2UR UR6, SR_CgaCtaId ;  /* 0x00000000000679c3 */ /* 0x000e220000008800 */
[----:B------:R-:W-:Y:S01]  /*0070*/  NOP ;  /* 0x0000000000007918 */ /* 0x000fe20000000000 */
[----:B------:R-:W-:Y:S02]  /*0080*/  UMOV UR4, 0x40 ;  /* 0x0000004000047882 */ /* 0x000fe40000000000 */
[----:B0-----:R-:W-:-:S09]  /*0090*/  ULEA UR4, UR6, UR4, 0x18 ;  /* 0x0000000406047291 */ /* 0x001fd2000f8ec0ff */
[----:B------:R-:W0:Y:S01]  /*00a0*/  LDS.U8 R2, [UR4] ;  /* 0x00000004ff027984 */ /* 0x000e220008000000 */
[----:B------:R-:W-:Y:S02]  /*00b0*/  UMOV UR4, 0x400 ;  /* 0x0000040000047882 */ /* 0x000fe40000000000 */
[----:B------:R-:W-:Y:S01]  /*00c0*/  ULEA UR4, UR6, UR4, 0x18 ;  /* 0x0000000406047291 */ /* 0x000fe2000f8ec0ff */
[----:B0-----:R-:W-:-:S13]  /*00d0*/  ISETP.NE.AND P0, PT, R2, RZ, PT ;  /* 0x000000ff0200720c */ /* 0x001fda0003f05270 */
[----:B------:R-:W-:Y:S05]  /*00e0*/  @P0 BRA `(.L_x_1) ;  /* 0x00000000007c0947 */ /* 0x000fea0003800000 */
[----:B------:R-:W-:-:S13]  /*00f0*/  ELECT P0, URZ, PT ;  /* 0x0000000000ff782f */ /* 0x000fda0003800000 */
[----:B------:R-:W-:Y:S05]  /*0100*/  @!P0 BRA `(.L_x_2) ;  /* 0x0000000000848947 */ /* 0x000fea0003800000 */
[----:B------:R-:W-:Y:S01]  /*0110*/  UMOV UR5, 0x8 ;  /* 0x0000000800057882 */ /* 0x000fe20000000000 */
[----:B------:R-:W-:Y:S02]  /*0120*/  IMAD.MOV.U32 R5, RZ, RZ, 0x1 ;  /* 0x00000001ff057424 */ /* 0x000fe400078e00ff */
[----:B------:R-:W-:Y:S02]  /*0130*/  IMAD.MOV.U32 R3, RZ, RZ, 0xff ;  /* 0x000000ffff037424 */ /* 0x000fe400078e00ff */
[----:B------:R-:W-:Y:S04]  /*0140*/  DEPBAR.LE SB0, 0x36 ;  /* 0x00008d800000791a */ /* 0x000fe80000000000 */
[----:B------:R-:W0:Y:S02]  /*0150*/  UTCATOMSWS.FIND_AND_SET.ALIGN UP1, UR5, UR5 ;  /* 0x00000005000575e3 */ /* 0x000e240008020800 */
[----:B0-----:R-:W-:-:S04]  /*0160*/  PLOP3.LUT P0, PT, PT, PT, UP1, 0x80, 0x8 ;  /* 0x000000000008781c */ /* 0x001fc80003f0f018 */
[----:B------:R-:W-:-:S04]  /*0170*/  SEL R2, RZ, 0xffffffff, !P0 ;  /* 0xffffffffff027807 */ /* 0x000fc80004000000 */
[----:B------:R-:W-:Y:S01]  /*0180*/  ISETP.NE.AND P0, PT, R2, RZ, PT ;  /* 0x000000ff0200720c */ /* 0x000fe20003f05270 */
[----:B------:R-:W-:-:S12]  /*0190*/  IMAD.U32 R2, RZ, RZ, UR5 ;  /* 0x00000005ff027e24 */ /* 0x000fd8000f8e00ff */
[----:B------:R-:W-:Y:S05]  /*01a0*/  @P0 BRA `(.L_x_3) ;  /* 0x0000000000240947 */ /* 0x000fea0003800000 */
.L_x_4:
[----:B------:R-:W-:Y:S05]  /*01b0*/  NANOSLEEP 0x64 ;  /* 0x000000640000795d */ /* 0x000fea0003800000 */
[----:B------:R-:W-:-:S05]  /*01c0*/  UMOV UR5, 0x8 ;  /* 0x0000000800057882 */ /* 0x000fca0000000000 */
[----:B------:R-:W-:Y:S04]  /*01d0*/  DEPBAR.LE SB0, 0x36 ;  /* 0x00008d800000791a */ /* 0x000fe80000000000 */
[----:B------:R-:W0:Y:S02]  /*01e0*/  UTCATOMSWS.FIND_AND_SET.ALIGN UP1, UR5, UR5 ;  /* 0x00000005000575e3 */ /* 0x000e240008020800 */
[----:B0-----:R-:W-:-:S04]  /*01f0*/  PLOP3.LUT P0, PT, PT, PT, UP1, 0x80, 0x8 ;  /* 0x000000000008781c */ /* 0x001fc80003f0f018 */
[----:B------:R-:W-:-:S04]  /*0200*/  SEL R2, RZ, 0xffffffff, !P0 ;  /* 0xffffffffff027807 */ /* 0x000fc80004000000 */
[----:B------:R-:W-:Y:S01]  /*0210*/  ISETP.NE.AND P0, PT, R2, RZ, PT ;  /* 0x000000ff0200720c */ /* 0x000fe20003f05270 */
[----:B------:R-:W-:-:S12]  /*0220*/  IMAD.U32 R2, RZ, RZ, UR5 ;  /* 0x00000005ff027e24 */ /* 0x000fd8000f8e00ff */
[----:B------:R-:W-:Y:S05]  /*0230*/  @!P0 BRA `(.L_x_4) ;  /* 0xfffffffc00dc8947 */ /* 0x000fea000383ffff */
.L_x_3:
[C---:B------:R-:W-:Y:S01]  /*0240*/  VIADD R4, R2.reuse, 0x10 ;  /* 0x0000001002047836 */ /* 0x040fe20000000000 */
[----:B------:R-:W-:Y:S01]  /*0250*/  UMOV UR5, 0x50 ;  /* 0x0000005000057882 */ /* 0x000fe20000000000 */
[----:B------:R-:W-:Y:S01]  /*0260*/  SHF.L.U32 R3, R3, R2, RZ ;  /* 0x0000000203037219 */ /* 0x000fe200000006ff */
[----:B------:R-:W-:Y:S01]  /*0270*/  ULEA UR5, UR6, UR5, 0x18 ;  /* 0x0000000506057291 */ /* 0x000fe2000f8ec0ff */
[----:B------:R-:W-:Y:S01]  /*0280*/  IMAD.SHL.U32 R2, R2, 0x20, RZ ;  /* 0x0000002002027824 */ /* 0x000fe200078e00ff */
[----:B------:R-:W-:-:S04]  /*0290*/  SHF.L.U32 R4, R5, R4, RZ ;  /* 0x0000000405047219 */ /* 0x000fc800000006ff */
[----:B------:R-:W-:-:S05]  /*02a0*/  LOP3.LUT R3, R4, R3, RZ, 0xfc, !PT ;  /* 0x0000000304037212 */ /* 0x000fca00078efcff */
[----:B------:R0:W-:Y:S04]  /*02b0*/  ATOMS.OR RZ, [UR5], R3 ;  /* 0x00000003ffff798c */ /* 0x0001e8000b000005 */
[----:B------:R0:W-:Y:S01]  /*02c0*/  STS [UR4], R2 ;  /* 0x00000002ff007988 */ /* 0x0001e20008000804 */
[----:B------:R-:W-:Y:S05]  /*02d0*/  BRA `(.L_x_2) ;  /* 0x0000000000107947 */ /* 0x000fea0003800000 */
.L_x_1:
[----:B------:R-:W-:-:S05]  /*02e0*/  IMAD.MOV.U32 R2, RZ, RZ, -0x1 ;  /* 0xffffffffff027424 */ /* 0x000fca00078e00ff */
[----:B------:R0:W-:Y:S02]  /*02f0*/  STS [UR4], R2 ;  /* 0x00000002ff007988 */ /* 0x0001e40008000804 */
[----:B0-----:R-:W-:-:S07]  /*0300*/  MOV R2, 0x320 ;  /* 0x0000032000027802 */ /* 0x001fce0000000f00 */
[----:B------:R-:W-:Y:S05]  /*0310*/  CALL.REL.NOINC `($__internal_1_$__cuda_sm10x_tcgen05_guardrail_trap_phase_invalid_during_alloc) ;  /* 0x000000a000c87944 */ /* 0x000fea0003c00000 */
.L_x_2:
[----:B------:R-:W-:Y:S05]  /*0320*/  WARPSYNC.ALL ;  /* 0x0000000000007948 */ /* 0x000fea0003800000 */
[----:B------:R-:W-:Y:S01]  /*0330*/  NOP ;  /* 0x0000000000007918 */ /* 0x000fe20000000000 */
.L_x_0:
[----:B------:R-:W1:Y:S01]  /*0340*/  LDC.64 R6, c[0x0][0x398] ;  /* 0x0000e600ff067b82 */ /* 0x000e620000000a00 */
[----:B------:R-:W2:Y:S01]  /*0350*/  S2R R9, SR_CTAID.X ;  /* 0x0000000000097919 */ /* 0x000ea20000002500 */
[----:B------:R-:W-:Y:S01]  /*0360*/  UMOV UR9, 0x400 ;  /* 0x0000040000097882 */ /* 0x000fe20000000000 */
[----:B------:R-:W3:Y:S01]  /*0370*/  LDCU.64 UR6, c[0x0][0x3a8] ;  /* 0x00007500ff0677ac */ /* 0x000ee20008000a00 */
[----:B------:R-:W4:Y:S04]  /*0380*/  LDCU UR15, c[0x0][0x3a4] ;  /* 0x00007480ff0f77ac */ /* 0x000f280008000800 */
[----:B------:R-:W5:Y:S01]  /*0390*/  LDC R140, c[0x0][0x3a0] ;  /* 0x0000e800ff8c7b82 */ /* 0x000f620000000800 */
[----:B------:R-:W0:Y:S07]  /*03a0*/  LDCU.128 UR16, c[0x0][0x380] ;  /* 0x00007000ff1077ac */ /* 0x000e2e0008000c00 */
[----:B------:R-:W0:Y:S01]  /*03b0*/  S2UR UR11, SR_CgaCtaId ;  /* 0x00000000000b79c3 */ /* 0x000e220000008800 */
[----:B---3--:R-:W-:Y:S01]  /*03c0*/  USHF.L.U32 UR14, UR6, 0x3, URZ ;  /* 0x00000003060e7899 */ /* 0x008fe200080006ff */
[----:B01----:R-:W-:Y:S01]  /*03d0*/  VIADD R2, R7, 0x3f ;  /* 0x0000003f07027836 */ /* 0x003fe20000000000 */
[----:B------:R-:W-:-:S02]  /*03e0*/  IABS R17, R6 ;  /* 0x0000000600117213 */ /* 0x000fc40000000000 */
[----:B------:R-:W-:Y:S02]  /*03f0*/  IABS R31, R7 ;  /* 0x00000007001f7213 */ /* 0x000fe40000000000 */
[----:B------:R-:W-:Y:S01]  /*0400*/  SHF.R.S32.HI R3, RZ, 0x1f, R2 ;  /* 0x0000001fff037819 */ /* 0x000fe20000011402 */
[----:B-----5:R-:W-:-:S03]  /*0410*/  VIADD R19, R140, 0xffffffec ;  /* 0xffffffec8c137836 */ /* 0x020fc60000000000 */
[----:B------:R-:W-:Y:S01]  /*0420*/  LEA.HI R3, R3, R2, RZ, 0x6 ;  /* 0x0000000203037211 */ /* 0x000fe200078f30ff */
[C---:B------:R-:W-:Y:S01]  /*0430*/  VIADD R21, R140.reuse, 0xffffffe6 ;  /* 0xffffffe68c157836 */ /* 0x040fe20000000000 */
[----:B--2---:R-:W-:Y:S02]  /*0440*/  IABS R10, R9 ;  /* 0x00000009000a7213 */ /* 0x004fe40000000000 */
[----:B------:R-:W-:Y:S01]  /*0450*/  SHF.R.S32.HI R3, RZ, 0x6, R3 ;  /* 0x00000006ff037819 */ /* 0x000fe20000011403 */
[----:B------:R-:W-:Y:S01]  /*0460*/  BAR.SYNC.DEFER_BLOCKING 0x0 ;  /* 0x0000000000007b1d */ /* 0x000fe20000010000 */
[----:B------:R-:W-:Y:S01]  /*0470*/  ISETP.GE.U32.AND P3, PT, R19, 0x7fffffcd, PT ;  /* 0x7fffffcd1300780c */ /* 0x000fe20003f66070 */
[----:B------:R-:W-:Y:S01]  /*0480*/  VIADD R19, R140, 0xffffffef ;  /* 0xffffffef8c137836 */ /* 0x000fe20000000000 */
[----:B------:R-:W-:Y:S01]  /*0490*/  ULEA UR9, UR11, UR9, 0x18 ;  /* 0x000000090b097291 */ /* 0x000fe2000f8ec0ff */
[----:B------:R-:W-:-:S03]  /*04a0*/  IMAD.SHL.U32 R4, R3, 0x8, RZ ;  /* 0x0000000803047824 */ /* 0x000fc600078e00ff */
[----:B------:R-:W-:Y:S01]  /*04b0*/  ISETP.GE.U32.AND P5, PT, R19, 0x7fffffd0, PT ;  /* 0x7fffffd01300780c */ /* 0x000fe20003fa6070 */
[----:B------:R-:W-:Y:S01]  /*04c0*/  VIADD R19, R140, 0xffffffea ;  /* 0xffffffea8c137836 */ /* 0x000fe20000000000 */
[-C--:B------:R-:W-:Y:S02]  /*04d0*/  IABS R11, R4.reuse ;  /* 0x00000004000b7213 */ /* 0x080fe40000000000 */
[----:B------:R-:W-:Y:S02]  /*04e0*/  IABS R12, R4 ;  /* 0x00000004000c7213 */ /* 0x000fe40000000000 */
[----:B------:R-:W0:Y:S01]  /*04f0*/  I2F.RP R5, R11 ;  /* 0x0000000b00057306 */ /* 0x000e220000209400 */
[----:B------:R-:W-:Y:S02]  /*0500*/  ISETP.GE.U32.AND P6, PT, R19, 0x7fffffcb, PT ;  /* 0x7fffffcb1300780c */ /* 0x000fe40003fc6070 */
[----:B------:R-:W-:Y:S01]  /*0510*/  SEL R19, RZ, 0x1, P3 ;  /* 0x00000001ff137807 */ /* 0x000fe20001800000 */
[----:B------:R-:W1:Y:S04]  /*0520*/  LDS R40, [UR9] ;  /* 0x00000009ff287984 */ /* 0x000e680008000800 */
[----:B0-----:R-:W0:Y:S02]  /*0530*/  MUFU.RCP R5, R5 ;  /* 0x0000000500057308 */ /* 0x001e240000001000 */
[----:B0-----:R-:W-:-:S02]  /*0540*/  VIADD R2, R5, 0xffffffe ;  /* 0x0ffffffe05027836 */ /* 0x001fc40000000000 */
[----:B------:R-:W-:-:S04]  /*0550*/  IMAD.MOV R5, RZ, RZ, -R12 ;  /* 0x000000ffff057224 */ /* 0x000fc800078e0a0c */
[----:B------:R0:W2:Y:S02]  /*0560*/  F2I.FTZ.U32.TRUNC.NTZ R3, R2 ;  /* 0x0000000200037305 */ /* 0x0000a4000021f000 */
[----:B0-----:R-:W-:Y:S02]  /*0570*/  IMAD.MOV.U32 R2, RZ, RZ, RZ ;  /* 0x000000ffff027224 */ /* 0x001fe400078e00ff */
[----:B--2---:R-:W-:Y:S01]  /*0580*/  IMAD.MOV R8, RZ, RZ, -R3 ;  /* 0x000000ffff087224 */ /* 0x004fe200078e0a03 */
[----:B-1----:R-:W-:-:S03]  /*0590*/  R2UR UR8, R40 ;  /* 0x00000000280872ca */ /* 0x002fc600000e0000 */
[----:B------:R-:W-:Y:S02]  /*05a0*/  IMAD R13, R8, R11, RZ ;  /* 0x0000000b080d7224 */ /* 0x000fe400078e02ff */
[----:B------:R-:W-:Y:S02]  /*05b0*/  IMAD.MOV.U32 R8, RZ, RZ, R10 ;  /* 0x000000ffff087224 */ /* 0x000fe400078e000a */
[----:B------:R-:W-:-:S06]  /*05c0*/  IMAD.HI.U32 R3, R3, R13, R2 ;  /* 0x0000000d03037227 */ /* 0x000fcc00078e0002 */
[----:B------:R-:W-:-:S04]  /*05d0*/  IMAD.HI.U32 R3, R3, R8, RZ ;  /* 0x0000000803037227 */ /* 0x000fc800078e00ff */
[----:B------:R-:W-:Y:S01]  /*05e0*/  IMAD R2, R3, R5, R8 ;  /* 0x0000000503027224 */ /* 0x000fe200078e0208 */
[----:B------:R-:W-:Y:S04]  /*05f0*/  BAR.SYNC.DEFER_BLOCKING 0x0 ;  /* 0x0000000000007b1d */ /* 0x000fe80000010000 */
[----:B------:R-:W-:-:S13]  /*0600*/  ISETP.GT.U32.AND P1, PT, R11, R2, PT ;  /* 0x000000020b00720c */ /* 0x000fda0003f24070 */
[----:B------:R-:W-:Y:S02]  /*0610*/  @!P1 IMAD.IADD R2, R2, 0x1, -R11 ;  /* 0x0000000102029824 */ /* 0x000fe400078e0a0b */
[----:B------:R-:W-:Y:S01]  /*0620*/  @!P1 VIADD R3, R3, 0x1 ;  /* 0x0000000103039836 */ /* 0x000fe20000000000 */
[----:B------:R-:W-:Y:S02]  /*0630*/  ISETP.NE.AND P1, PT, R4, RZ, PT ;  /* 0x000000ff0400720c */ /* 0x000fe40003f25270 */
[----:B------:R-:W-:Y:S02]  /*0640*/  ISETP.GE.U32.AND P0, PT, R2, R11, PT ;  /* 0x0000000b0200720c */ /* 0x000fe40003f06070 */
[----:B------:R-:W-:-:S04]  /*0650*/  LOP3.LUT R2, R9, R4, RZ, 0x3c, !PT ;  /* 0x0000000409027212 */ /* 0x000fc800078e3cff */
[----:B------:R-:W-:Y:S01]  /*0660*/  ISETP.GE.AND P2, PT, R2, RZ, PT ;  /* 0x000000ff0200720c */ /* 0x000fe20003f46270 */
[----:B------:R-:W-:-:S06]  /*0670*/  VIADD R2, R6, 0x1ff ;  /* 0x000001ff06027836 */ /* 0x000fcc0000000000 */
[----:B------:R-:W-:-:S04]  /*0680*/  @P0 VIADD R3, R3, 0x1 ;  /* 0x0000000103030836 */ /* 0x000fc80000000000 */
[----:B------:R-:W-:Y:S01]  /*0690*/  IMAD.MOV.U32 R5, RZ, RZ, R3 ;  /* 0x000000ffff057224 */ /* 0x000fe200078e0003 */
[----:B------:R-:W-:-:S03]  /*06a0*/  SHF.R.S32.HI R3, RZ, 0x1f, R2 ;  /* 0x0000001fff037819 */ /* 0x000fc60000011402 */
[----:B------:R-:W-:Y:S01]  /*06b0*/  @!P2 IMAD.MOV R5, RZ, RZ, -R5 ;  /* 0x000000ffff05a224 */ /* 0x000fe200078e0a05 */
[----:B------:R-:W-:Y:S02]  /*06c0*/  @!P1 LOP3.LUT R5, RZ, R4, RZ, 0x33, !PT ;  /* 0x00000004ff059212 */ /* 0x000fe400078e33ff */
[----:B------:R-:W-:-:S03]  /*06d0*/  LEA.HI R3, R3, R2, RZ, 0x9 ;  /* 0x0000000203037211 */ /* 0x000fc600078f48ff */
[----:B------:R-:W-:Y:S02]  /*06e0*/  IMAD.SHL.U32 R132, R5, 0x8, RZ ;  /* 0x0000000805847824 */ /* 0x000fe400078e00ff */
[----:B------:R-:W-:-:S03]  /*06f0*/  IMAD.MOV R5, RZ, RZ, -R5 ;  /* 0x000000ffff057224 */ /* 0x000fc600078e0a05 */
[----:B------:R-:W-:Y:S01]  /*0700*/  LEA.HI.SX32 R3, R3, -R132, 0x17 ;  /* 0x8000008403037211 */ /* 0x000fe200078fbaff */
[----:B------:R-:W-:-:S03]  /*0710*/  IMAD R12, R4, R5, R9 ;  /* 0x00000005040c7224 */ /* 0x000fc600078e0209 */
[----:B------:R-:W-:Y:S02]  /*0720*/  VIMNMX R11, PT, PT, R3, 0x8, PT ;  /* 0x00000008030b7848 */ /* 0x000fe40003fe0100 */
[----:B------:R-:W-:Y:S02]  /*0730*/  IABS R4, R12 ;  /* 0x0000000c00047213 */ /* 0x000fe40000000000 */
[-C--:B------:R-:W-:Y:S02]  /*0740*/  IABS R10, R11.reuse ;  /* 0x0000000b000a7213 */ /* 0x080fe40000000000 */
[----:B------:R-:W-:Y:S02]  /*0750*/  IABS R9, R11 ;  /* 0x0000000b00097213 */ /* 0x000fe40000000000 */
[----:B------:R-:W0:Y:S08]  /*0760*/  I2F.RP R8, R10 ;  /* 0x0000000a00087306 */ /* 0x000e300000209400 */
[----:B0-----:R-:W0:Y:S02]  /*0770*/  MUFU.RCP R8, R8 ;  /* 0x0000000800087308 */ /* 0x001e240000001000 */
[----:B0-----:R-:W-:-:S02]  /*0780*/  VIADD R2, R8, 0xffffffe ;  /* 0x0ffffffe08027836 */ /* 0x001fc40000000000 */
[----:B------:R-:W-:-:S04]  /*0790*/  IMAD.MOV R8, RZ, RZ, -R9 ;  /* 0x000000ffff087224 */ /* 0x000fc800078e0a09 */
[----:B------:R0:W1:Y:S02]  /*07a0*/  F2I.FTZ.U32.TRUNC.NTZ R3, R2 ;  /* 0x0000000200037305 */ /* 0x000064000021f000 */
[----:B0-----:R-:W-:Y:S02]  /*07b0*/  IMAD.MOV.U32 R2, RZ, RZ, RZ ;  /* 0x000000ffff027224 */ /* 0x001fe400078e00ff */
[----:B-1----:R-:W-:-:S04]  /*07c0*/  IMAD.MOV R13, RZ, RZ, -R3 ;  /* 0x000000ffff0d7224 */ /* 0x002fc800078e0a03 */
[----:B------:R-:W-:Y:S01]  /*07d0*/  IMAD R5, R13, R10, RZ ;  /* 0x0000000a0d057224 */ /* 0x000fe200078e02ff */
[----:B------:R-:W-:-:S03]  /*07e0*/  SHF.R.U32.HI R13, RZ, 0x5, R0 ;  /* 0x00000005ff0d7819 */ /* 0x000fc60000011600 */
[----:B------:R-:W-:Y:S01]  /*07f0*/  IMAD.HI.U32 R3, R3, R5, R2 ;  /* 0x0000000503037227 */ /* 0x000fe200078e0002 */
[----:B------:R-:W-:-:S03]  /*0800*/  R2UR UR13, R13 ;  /* 0x000000000d0d72ca */ /* 0x000fc600000e0000 */
[----:B------:R-:W-:Y:S02]  /*0810*/  IMAD.MOV.U32 R5, RZ, RZ, R4 ;  /* 0x000000ffff057224 */ /* 0x000fe400078e0004 */
[----:B------:R-:W0:Y:S02]  /*0820*/  I2F.RP R4, R17 ;  /* 0x0000001100047306 */ /* 0x000e240000209400 */
[----:B------:R-:W-:-:S04]  /*0830*/  IMAD.HI.U32 R2, R3, R5, RZ ;  /* 0x0000000503027227 */ /* 0x000fc800078e00ff */
[----:B------:R-:W-:Y:S02]  /*0840*/  IMAD R3, R2, R8, R5 ;  /* 0x0000000802037224 */ /* 0x000fe400078e0205 */
[----:B------:R-:W1:Y:S01]  /*0850*/  I2F.RP R5, R31 ;  /* 0x0000001f00057306 */ /* 0x000e620000209400 */
[----:B------:R-:W-:Y:S02]  /*0860*/  USHF.L.U32 UR4, UR13, 0x15, URZ ;  /* 0x000000150d047899 */ /* 0x000fe400080006ff */
[----:B------:R-:W-:Y:S01]  /*0870*/  ISETP.GT.U32.AND P1, PT, R10, R3, PT ;  /* 0x000000030a00720c */ /* 0x000fe20003f24070 */
[----:B------:R-:W-:Y:S02]  /*0880*/  USHF.L.U32 UR5, UR13, 0x5, URZ ;  /* 0x000000050d057899 */ /* 0x000fe400080006ff */
[----:B------:R-:W-:Y:S02]  /*0890*/  ULOP3.LUT UR10, UR4, 0x600000, URZ, 0xc0, !UPT ;  /* 0x00600000040a7892 */ /* 0x000fe4000f8ec0ff */
[----:B0-----:R-:W0:Y:S01]  /*08a0*/  MUFU.RCP R4, R4 ;  /* 0x0000000400047308 */ /* 0x001e220000001000 */
[----:B------:R-:W-:Y:S01]  /*08b0*/  ULOP3.LUT UR5, UR5, 0x80, URZ, 0xc0, !UPT ;  /* 0x0000008005057892 */ /* 0x000fe2000f8ec0ff */
[----:B------:R-:W-:-:S06]  /*08c0*/  UMOV UR4, 0x1 ;  /* 0x0000000100047882 */ /* 0x000fcc0000000000 */
[----:B------:R-:W-:Y:S01]  /*08d0*/  @!P1 IMAD.IADD R3, R3, 0x1, -R10 ;  /* 0x0000000103039824 */ /* 0x000fe200078e0a0a */
[----:B-1----:R-:W1:Y:S01]  /*08e0*/  MUFU.RCP R5, R5 ;  /* 0x0000000500057308 */ /* 0x002e620000001000 */
[----:B------:R-:W-:Y:S01]  /*08f0*/  @!P1 VIADD R2, R2, 0x1 ;  /* 0x0000000102029836 */ /* 0x000fe20000000000 */
[----:B------:R-:W-:Y:S02]  /*0900*/  ISETP.NE.AND P1, PT, R11, RZ, PT ;  /* 0x000000ff0b00720c */ /* 0x000fe40003f25270 */
[----:B------:R-:W-:Y:S02]  /*0910*/  ISETP.GE.U32.AND P0, PT, R3, R10, PT ;  /* 0x0000000a0300720c */ /* 0x000fe40003f06070 */
[----:B------:R-:W-:Y:S01]  /*0920*/  LOP3.LUT R3, R12, R11, RZ, 0x3c, !PT ;  /* 0x0000000b0c037212 */ /* 0x000fe200078e3cff */
[----:B0-----:R-:W-:-:S03]  /*0930*/  VIADD R8, R4, 0xffffffe ;  /* 0x0ffffffe04087836 */ /* 0x001fc60000000000 */
[----:B------:R-:W-:Y:S02]  /*0940*/  ISETP.GE.AND P2, PT, R3, RZ, PT ;  /* 0x000000ff0300720c */ /* 0x000fe40003f46270 */
[----:B------:R-:W0:Y:S05]  /*0950*/  F2I.FTZ.U32.TRUNC.NTZ R3, R8 ;  /* 0x0000000800037305 */ /* 0x000e2a000021f000 */
[----:B------:R-:W-:Y:S02]  /*0960*/  @P0 VIADD R2, R2, 0x1 ;  /* 0x0000000102020836 */ /* 0x000fe40000000000 */
[----:B-1----:R-:W-:Y:S02]  /*0970*/  VIADD R9, R5, 0xffffffe ;  /* 0x0ffffffe05097836 */ /* 0x002fe40000000000 */
[----:B------:R-:W-:-:S02]  /*0980*/  IMAD.MOV.U32 R10, RZ, RZ, R2 ;  /* 0x000000ffff0a7224 */ /* 0x000fc400078e0002 */
[----:B------:R1:W2:Y:S02]  /*0990*/  F2I.FTZ.U32.TRUNC.NTZ R5, R9 ;  /* 0x0000000900057305 */ /* 0x0002a4000021f000 */
[----:B------:R-:W-:Y:S01]  /*09a0*/  @!P2 IMAD.MOV R10, RZ, RZ, -R10 ;  /* 0x000000ffff0aa224 */ /* 0x000fe200078e0a0a */
[----:B------:R-:W-:Y:S01]  /*09b0*/  @!P1 LOP3.LUT R10, RZ, R11, RZ, 0x33, !PT ;  /* 0x0000000bff0a9212 */ /* 0x000fe200078e33ff */
[----:B0-----:R-:W-:-:S04]  /*09c0*/  IMAD.MOV R2, RZ, RZ, -R3 ;  /* 0x000000ffff027224 */ /* 0x001fc800078e0a03 */
[----:B------:R-:W-:Y:S01]  /*09d0*/  IMAD.MOV R4, RZ, RZ, -R10 ;  /* 0x000000ffff047224 */ /* 0x000fe200078e0a0a */
[----:B-1----:R-:W-:-:S03]  /*09e0*/  SHF.R.U32.HI R9, RZ, 0x5, R0 ;  /* 0x00000005ff097819 */ /* 0x002fc60000011600 */
[----:B------:R-:W-:Y:S01]  /*09f0*/  IMAD R4, R11, R4, R12 ;  /* 0x000000040b047224 */ /* 0x000fe200078e020c */
[----:B------:R-:W-:Y:S01]  /*0a00*/  SGXT.U32 R9, R9, 0x3 ;  /* 0x000000030909781a */ /* 0x000fe20000000000 */
[----:B------:R-:W-:Y:S02]  /*0a10*/  IMAD R11, R2, R17, RZ ;  /* 0x00000011020b7224 */ /* 0x000fe400078e02ff */
[----:B------:R-:W-:Y:S02]  /*0a20*/  IMAD.MOV.U32 R2, RZ, RZ, RZ ;  /* 0x000000ffff027224 */ /* 0x000fe400078e00ff */
[----:B------:R-:W-:Y:S02]  /*0a30*/  IMAD.IADD R132, R132, 0x1, R4 ;  /* 0x0000000184847824 */ /* 0x000fe400078e0204 */
[----:B------:R-:W-:Y:S01]  /*0a40*/  IMAD.HI.U32 R8, R3, R11, R2 ;  /* 0x0000000b03087227 */ /* 0x000fe200078e0002 */
[----:B------:R-:W-:-:S03]  /*0a50*/  LOP3.LUT R3, R0, 0xff, RZ, 0xc0, !PT ;  /* 0x000000ff00037812 */ /* 0x000fc600078ec0ff */
[----:B--2---:R-:W-:Y:S02]  /*0a60*/  IMAD.MOV R12, RZ, RZ, -R5 ;  /* 0x000000ffff0c7224 */ /* 0x004fe400078e0a05 */
[----:B------:R-:W-:Y:S02]  /*0a70*/  IMAD.SHL.U32 R2, R10, 0x40, RZ ;  /* 0x000000400a027824 */ /* 0x000fe400078e00ff */
[----:B------:R-:W-:Y:S02]  /*0a80*/  IMAD R132, R132, 0x200, R3 ;  /* 0x0000020084847824 */ /* 0x000fe400078e0203 */
[----:B------:R-:W-:Y:S01]  /*0a90*/  IMAD R11, R12, R31, RZ ;  /* 0x0000001f0c0b7224 */ /* 0x000fe200078e02ff */
[----:B------:R-:W-:Y:S01]  /*0aa0*/  LOP3.LUT R9, R2, R9, RZ, 0xfc, !PT ;  /* 0x0000000902097212 */ /* 0x000fe200078efcff */
[----:B------:R-:W-:Y:S01]  /*0ab0*/  IMAD.MOV.U32 R4, RZ, RZ, RZ ;  /* 0x000000ffff047224 */ /* 0x000fe200078e00ff */
[----:B------:R-:W-:Y:S01]  /*0ac0*/  IABS R14, R132 ;  /* 0x00000084000e7213 */ /* 0x000fe20000000000 */
[----:B------:R-:W-:Y:S01]  /*0ad0*/  VIADD R133, R132, 0x100 ;  /* 0x0000010084857836 */ /* 0x000fe20000000000 */
[----:B------:R-:W-:Y:S01]  /*0ae0*/  IABS R16, R9 ;  /* 0x0000000900107213 */ /* 0x000fe20000000000 */
[----:B------:R-:W-:Y:S01]  /*0af0*/  IMAD.HI.U32 R11, R5, R11, R4 ;  /* 0x0000000b050b7227 */ /* 0x000fe200078e0004 */
[----:B------:R-:W-:-:S02]  /*0b00*/  LOP3.LUT R34, R9, 0x8, RZ, 0xfc, !PT ;  /* 0x0000000809227812 */ /* 0x000fc400078efcff */
[----:B------:R-:W-:Y:S01]  /*0b10*/  IABS R15, R133 ;  /* 0x00000085000f7213 */ /* 0x000fe20000000000 */
[C---:B------:R-:W-:Y:S01]  /*0b20*/  IMAD.HI.U32 R4, R8.reuse, R14, RZ ;  /* 0x0000000e08047227 */ /* 0x040fe200078e00ff */
[----:B------:R-:W-:Y:S02]  /*0b30*/  IABS R20, R34 ;  /* 0x0000002200147213 */ /* 0x000fe40000000000 */
[----:B------:R-:W-:Y:S01]  /*0b40*/  LOP3.LUT R35, R9, 0x10, RZ, 0xfc, !PT ;  /* 0x0000001009237812 */ /* 0x000fe200078efcff */
[----:B------:R-:W-:Y:S01]  /*0b50*/  IMAD.HI.U32 R5, R11, R16, RZ ;  /* 0x000000100b057227 */ /* 0x000fe200078e00ff */
[C---:B------:R-:W-:Y:S02]  /*0b60*/  LOP3.LUT R37, R9.reuse, 0x20, RZ, 0xfc, !PT ;  /* 0x0000002009257812 */ /* 0x040fe400078efcff */
[C---:B------:R-:W-:Y:S01]  /*0b70*/  LOP3.LUT R38, R9.reuse, 0x28, RZ, 0xfc, !PT ;  /* 0x0000002809267812 */ /* 0x040fe200078efcff */
[----:B------:R-:W-:Y:S01]  /*0b80*/  IMAD.HI.U32 R8, R8, R15, RZ ;  /* 0x0000000f08087227 */ /* 0x000fe200078e00ff */
[----:B------:R-:W-:-:S03]  /*0b90*/  LOP3.LUT R39, R9, 0x30, RZ, 0xfc, !PT ;  /* 0x0000003009277812 */ /* 0x000fc600078efcff */
[----:B------:R-:W-:Y:S01]  /*0ba0*/  IMAD.MOV R18, RZ, RZ, -R5 ;  /* 0x000000ffff127224 */ /* 0x000fe200078e0a05 */
[----:B------:R-:W-:Y:S01]  /*0bb0*/  IABS R24, R39 ;  /* 0x0000002700187213 */ /* 0x000fe20000000000 */
[----:B------:R-:W-:Y:S02]  /*0bc0*/  IMAD.MOV R5, RZ, RZ, -R4 ;  /* 0x000000ffff057224 */ /* 0x000fe400078e0a04 */
[----:B------:R-:W-:Y:S02]  /*0bd0*/  IMAD.MOV R8, RZ, RZ, -R8 ;  /* 0x000000ffff087224 */ /* 0x000fe400078e0a08 */
[----:B------:R-:W-:Y:S02]  /*0be0*/  VIADD R10, R2, UR13 ;  /* 0x0000000d020a7c36 */ /* 0x000fe40008000000 */
[C---:B------:R-:W-:Y:S02]  /*0bf0*/  IMAD R5, R17.reuse, R5, R14 ;  /* 0x0000000511057224 */ /* 0x040fe400078e020e */
[----:B------:R-:W-:-:S02]  /*0c00*/  IMAD R8, R17, R8, R15 ;  /* 0x0000000811087224 */ /* 0x000fc400078e020f */
[----:B------:R-:W-:Y:S01]  /*0c10*/  VIADD R36, R10, 0x18 ;  /* 0x000000180a247836 */ /* 0x000fe20000000000 */
[----:B------:R-:W-:Y:S01]  /*0c20*/  ISETP.GT.U32.AND P0, PT, R17, R5, PT ;  /* 0x000000051100720c */ /* 0x000fe20003f04070 */
[----:B------:R-:W-:Y:S01]  /*0c30*/  IMAD.HI.U32 R12, R11, R20, RZ ;  /* 0x000000140b0c7227 */ /* 0x000fe200078e00ff */
[----:B------:R-:W-:Y:S02]  /*0c40*/  ISETP.GT.U32.AND P1, PT, R17, R8, PT ;  /* 0x000000081100720c */ /* 0x000fe40003f24070 */
[----:B------:R-:W-:Y:S01]  /*0c50*/  IABS R22, R36 ;  /* 0x0000002400167213 */ /* 0x000fe20000000000 */
[----:B------:R-:W-:Y:S02]  /*0c60*/  IMAD.MOV R12, RZ, RZ, -R12 ;  /* 0x000000ffff0c7224 */ /* 0x000fe400078e0a0c */
[----:B------:R-:W-:Y:S01]  /*0c70*/  IMAD R4, R31, R18, R16 ;  /* 0x000000121f047224 */ /* 0x000fe200078e0210 */
[----:B------:R-:W-:Y:S01]  /*0c80*/  IABS R18, R35 ;  /* 0x0000002300127213 */ /* 0x000fe20000000000 */
[----:B------:R-:W-:-:S04]  /*0c90*/  IMAD.HI.U32 R13, R11, R22, RZ ;  /* 0x000000160b0d7227 */ /* 0x000fc800078e00ff */
[----:B------:R-:W-:Y:S02]  /*0ca0*/  IMAD.MOV R13, RZ, RZ, -R13 ;  /* 0x000000ffff0d7224 */ /* 0x000fe400078e0a0d */
[--C-:B------:R-:W-:Y:S02]  /*0cb0*/  @!P0 IMAD.IADD R5, R5, 0x1, -R17.reuse ;  /* 0x0000000105058824 */ /* 0x100fe400078e0a11 */
[----:B------:R-:W-:Y:S02]  /*0cc0*/  @!P1 IMAD.IADD R8, R8, 0x1, -R17 ;  /* 0x0000000108089824 */ /* 0x000fe400078e0a11 */
[----:B------:R-:W-:Y:S01]  /*0cd0*/  VIADD R33, R10, 0x38 ;  /* 0x000000380a217836 */ /* 0x000fe20000000000 */
[----:B------:R-:W-:Y:S01]  /*0ce0*/  ISETP.GT.U32.AND P0, PT, R17, R5, PT ;  /* 0x000000051100720c */ /* 0x000fe20003f04070 */
[C---:B------:R-:W-:Y:S01]  /*0cf0*/  IMAD R12, R31.reuse, R12, R20 ;  /* 0x0000000c1f0c7224 */ /* 0x040fe200078e0214 */
[----:B------:R-:W-:Y:S01]  /*0d00*/  IABS R20, R37 ;  /* 0x0000002500147213 */ /* 0x000fe20000000000 */
[----:B------:R-:W-:Y:S01]  /*0d10*/  IMAD R13, R31, R13, R22 ;  /* 0x0000000d1f0d7224 */ /* 0x000fe200078e0216 */
[----:B------:R-:W-:Y:S01]  /*0d20*/  IABS R22, R38 ;  /* 0x0000002600167213 */ /* 0x000fe20000000000 */
[----:B------:R-:W-:Y:S01]  /*0d30*/  IMAD.HI.U32 R10, R11, R18, RZ ;  /* 0x000000120b0a7227 */ /* 0x000fe200078e00ff */
[----:B------:R-:W-:-:S02]  /*0d40*/  ISETP.GT.U32.AND P1, PT, R17, R8, PT ;  /* 0x000000081100720c */ /* 0x000fc40003f24070 */
[----:B------:R-:W-:Y:S01]  /*0d50*/  IABS R26, R33 ;  /* 0x00000021001a7213 */ /* 0x000fe20000000000 */
[----:B------:R-:W-:-:S04]  /*0d60*/  IMAD.HI.U32 R14, R11, R20, RZ ;  /* 0x000000140b0e7227 */ /* 0x000fc800078e00ff */
[----:B------:R-:W-:-:S04]  /*0d70*/  IMAD.HI.U32 R15, R11, R22, RZ ;  /* 0x000000160b0f7227 */ /* 0x000fc800078e00ff */
[----:B------:R-:W-:-:S04]  /*0d80*/  IMAD.HI.U32 R16, R11, R24, RZ ;  /* 0x000000180b107227 */ /* 0x000fc800078e00ff */
[----:B------:R-:W-:Y:S02]  /*0d90*/  IMAD.MOV R10, RZ, RZ, -R10 ;  /* 0x000000ffff0a7224 */ /* 0x000fe400078e0a0a */
[----:B------:R-:W-:-:S04]  /*0da0*/  IMAD.HI.U32 R11, R11, R26, RZ ;  /* 0x0000001a0b0b7227 */ /* 0x000fc800078e00ff */
[----:B------:R-:W-:Y:S02]  /*0db0*/  IMAD.MOV R14, RZ, RZ, -R14 ;  /* 0x000000ffff0e7224 */ /* 0x000fe400078e0a0e */
[----:B------:R-:W-:Y:S02]  /*0dc0*/  IMAD.MOV R15, RZ, RZ, -R15 ;  /* 0x000000ffff0f7224 */ /* 0x000fe400078e0a0f */
[----:B------:R-:W-:Y:S02]  /*0dd0*/  IMAD.MOV R16, RZ, RZ, -R16 ;  /* 0x000000ffff107224 */ /* 0x000fe400078e0a10 */
[C---:B------:R-:W-:Y:S02]  /*0de0*/  IMAD R10, R31.reuse, R10, R18 ;  /* 0x0000000a1f0a7224 */ /* 0x040fe400078e0212 */
[----:B------:R-:W-:Y:S02]  /*0df0*/  IMAD.MOV R18, RZ, RZ, -R11 ;  /* 0x000000ffff127224 */ /* 0x000fe400078e0a0b */
[----:B------:R-:W-:-:S02]  /*0e00*/  IMAD R11, R31, R14, R20 ;  /* 0x0000000e1f0b7224 */ /* 0x000fc400078e0214 */
[----:B------:R-:W-:Y:S02]  /*0e10*/  IMAD R14, R31, R15, R22 ;  /* 0x0000000f1f0e7224 */ /* 0x000fe400078e0216 */
[--C-:B------:R-:W-:Y:S02]  /*0e20*/  @!P0 IMAD.IADD R5, R5, 0x1, -R17.reuse ;  /* 0x0000000105058824 */ /* 0x100fe400078e0a11 */
[----:B------:R-:W-:Y:S02]  /*0e30*/  @!P1 IMAD.IADD R8, R8, 0x1, -R17 ;  /* 0x0000000108089824 */ /* 0x000fe400078e0a11 */
[C---:B------:R-:W-:Y:S02]  /*0e40*/  IMAD R15, R31.reuse, R16, R24 ;  /* 0x000000101f0f7224 */ /* 0x040fe400078e0218 */
[----:B------:R-:W-:Y:S02]  /*0e50*/  VIADD R17, R140, 0xffffffe8 ;  /* 0xffffffe88c117836 */ /* 0x000fe40000000000 */
[----:B------:R-:W-:-:S02]  /*0e60*/  IMAD R16, R31, R18, R26 ;  /* 0x000000121f107224 */ /* 0x000fc400078e021a */
[C---:B------:R-:W-:Y:S01]  /*0e70*/  VIADD R18, R140.reuse, 0xffffffed ;  /* 0xffffffed8c127836 */ /* 0x040fe20000000000 */
[----:B------:R-:W-:Y:S01]  /*0e80*/  ISETP.GE.U32.AND P1, PT, R17, 0x7fffffc9, PT ;  /* 0x7fffffc91100780c */ /* 0x000fe20003f26070 */
[C---:B------:R-:W-:Y:S02]  /*0e90*/  VIADD R17, R140.reuse, 0xffffffe9 ;  /* 0xffffffe98c117836 */ /* 0x040fe40000000000 */
[----:B------:R-:W-:Y:S01]  /*0ea0*/  VIADD R20, R140, 0xffffffee ;  /* 0xffffffee8c147836 */ /* 0x000fe20000000000 */
[----:B------:R-:W-:Y:S01]  /*0eb0*/  ISETP.GE.U32.AND P2, PT, R18, 0x7fffffce, PT ;  /* 0x7fffffce1200780c */ /* 0x000fe20003f46070 */
[C---:B------:R-:W-:Y:S01]  /*0ec0*/  VIADD R18, R140.reuse, 0xffffffeb ;  /* 0xffffffeb8c127836 */ /* 0x040fe20000000000 */
[----:B------:R-:W-:Y:S01]  /*0ed0*/  ISETP.GE.U32.AND P4, PT, R17, 0x7fffffca, PT ;  /* 0x7fffffca1100780c */ /* 0x000fe20003f86070 */
[----:B------:R-:W-:Y:S01]  /*0ee0*/  VIADD R17, R140, 0xffffffe4 ;  /* 0xffffffe48c117836 */ /* 0x000fe20000000000 */
[----:B------:R-:W-:Y:S01]  /*0ef0*/  ISETP.GE.U32.AND P0, PT, R20, 0x7fffffcf, PT ;  /* 0x7fffffcf1400780c */ /* 0x000fe20003f06070 */
[----:B------:R-:W-:Y:S01]  /*0f00*/  VIADD R22, R140, 0xffffffe7 ;  /* 0xffffffe78c167836 */ /* 0x000fe20000000000 */
[----:B------:R-:W-:Y:S01]  /*0f10*/  ISETP.GE.U32.AND P3, PT, R18, 0x7fffffcc, PT ;  /* 0x7fffffcc1200780c */ /* 0x000fe20003f66070 */
[C---:B------:R-:W-:Y:S01]  /*0f20*/  VIADD R18, R140.reuse, 0xffffffe5 ;  /* 0xffffffe58c127836 */ /* 0x040fe20000000000 */
[----:B------:R-:W-:Y:S01]  /*0f30*/  SEL R20, RZ, 0x1fffe, P2 ;  /* 0x0001fffeff147807 */ /* 0x000fe20001000000 */
[----:B------:R-:W-:Y:S01]  /*0f40*/  VIADD R26, R140, 0xffffffe3 ;  /* 0xffffffe38c1a7836 */ /* 0x000fe20000000000 */
[----:B------:R-:W-:-:S02]  /*0f50*/  ISETP.GE.U32.AND P2, PT, R17, 0x7fffffc5, PT ;  /* 0x7fffffc51100780c */ /* 0x000fc40003f46070 */
[----:B------:R-:W-:Y:S01]  /*0f60*/  SEL R17, RZ, 0x4, P0 ;  /* 0x00000004ff117807 */ /* 0x000fe20000000000 */
[----:B------:R-:W-:Y:S01]  /*0f70*/  IMAD.IADD R19, R19, 0x1, R20 ;  /* 0x0000000113137824 */ /* 0x000fe200078e0214 */
[----:B------:R-:W-:Y:S02]  /*0f80*/  ISETP.GE.U32.AND P0, PT, R18, 0x7fffffc6, PT ;  /* 0x7fffffc61200780c */ /* 0x000fe40003f06070 */
[----:B------:R-:W-:Y:S02]  /*0f90*/  SEL R18, RZ, 0x7fff8, P5 ;  /* 0x0007fff8ff127807 */ /* 0x000fe40002800000 */
[----:B------:R-:W-:Y:S01]  /*0fa0*/  ISETP.GE.U32.AND P5, PT, R21, 0x7fffffc7, PT ;  /* 0x7fffffc71500780c */ /* 0x000fe20003fa6070 */
[----:B------:R-:W-:Y:S01]  /*0fb0*/  VIADD R21, R140, 0xffffffe1 ;  /* 0xffffffe18c157836 */ /* 0x000fe20000000000 */
[----:B------:R-:W-:Y:S02]  /*0fc0*/  SEL R23, RZ, 0x1, P1 ;  /* 0x00000001ff177807 */ /* 0x000fe40000800000 */
[----:B------:R-:W-:Y:S01]  /*0fd0*/  ISETP.GE.U32.AND P1, PT, R22, 0x7fffffc8, PT ;  /* 0x7fffffc81600780c */ /* 0x000fe20003f26070 */
[----:B------:R-:W-:Y:S01]  /*0fe0*/  VIADD R22, R140, 0xffffffe2 ;  /* 0xffffffe28c167836 */ /* 0x000fe20000000000 */
[----:B------:R-:W-:-:S02]  /*0ff0*/  SEL R24, RZ, 0x1fffe, P4 ;  /* 0x0001fffeff187807 */ /* 0x000fc40002000000 */
[----:B------:R-:W-:Y:S02]  /*1000*/  ISETP.GE.U32.AND P4, PT, R21, 0x7fffffc2, PT ;  /* 0x7fffffc21500780c */ /* 0x000fe40003f86070 */
[----:B------:R-:W-:Y:S01]  /*1010*/  SEL R21, RZ, 0x4, P6 ;  /* 0x00000004ff157807 */ /* 0x000fe20003000000 */
[----:B------:R-:W-:Y:S01]  /*1020*/  IMAD.IADD R23, R23, 0x1, R24 ;  /* 0x0000000117177824 */ /* 0x000fe200078e0218 */
[----:B------:R-:W-:Y:S02]  /*1030*/  ISETP.GE.U32.AND P6, PT, R22, 0x7fffffc3, PT ;  /* 0x7fffffc31600780c */ /* 0x000fe40003fc6070 */
[----:B------:R-:W-:Y:S02]  /*1040*/  SEL R22, RZ, 0x7fff8, P3 ;  /* 0x0007fff8ff167807 */ /* 0x000fe40001800000 */
[----:B------:R-:W-:Y:S02]  /*1050*/  ISETP.GT.U32.AND P3, PT, R31, R4, PT ;  /* 0x000000041f00720c */ /* 0x000fe40003f64070 */
[----:B------:R-:W-:-:S02]  /*1060*/  SEL R27, RZ, 0x1, P2 ;  /* 0x00000001ff1b7807 */ /* 0x000fc40001000000 */
[----:B------:R-:W-:Y:S02]  /*1070*/  ISETP.GT.U32.AND P2, PT, R31, R13, PT ;  /* 0x0000000d1f00720c */ /* 0x000fe40003f44070 */
[----:B------:R-:W-:Y:S02]  /*1080*/  SEL R28, RZ, 0x1fffe, P0 ;  /* 0x0001fffeff1c7807 */ /* 0x000fe40000000000 */
[----:B------:R-:W-:Y:S02]  /*1090*/  SEL R25, RZ, 0x4, P5 ;  /* 0x00000004ff197807 */ /* 0x000fe40002800000 */
[----:B------:R-:W-:Y:S01]  /*10a0*/  ISETP.GE.U32.AND P0, PT, R26, 0x7fffffc4, PT ;  /* 0x7fffffc41a00780c */ /* 0x000fe20003f06070 */
[----:B------:R-:W-:Y:S01]  /*10b0*/  IMAD.IADD R27, R27, 0x1, R28 ;  /* 0x000000011b1b7824 */ /* 0x000fe200078e021c */
[----:B------:R-:W-:Y:S01]  /*10c0*/  ISETP.GT.U32.AND P5, PT, R31, R12, PT ;  /* 0x0000000c1f00720c */ /* 0x000fe20003fa4070 */
[----:B------:R-:W-:Y:S01]  /*10d0*/  @!P3 IMAD.IADD R4, R4, 0x1, -R31 ;  /* 0x000000010404b824 */ /* 0x000fe200078e0a1f */
[----:B------:R-:W-:-:S02]  /*10e0*/  SEL R30, RZ, 0x7fff8, P0 ;  /* 0x0007fff8ff1e7807 */ /* 0x000fc40000000000 */
[----:B------:R-:W-:Y:S01]  /*10f0*/  ISETP.GT.U32.AND P0, PT, R31, R11, PT ;  /* 0x0000000b1f00720c */ /* 0x000fe20003f04070 */
[--C-:B------:R-:W-:Y:S01]  /*1100*/  @!P2 IMAD.IADD R13, R13, 0x1, -R31.reuse ;  /* 0x000000010d0da824 */ /* 0x100fe200078e0a1f */
[C---:B------:R-:W-:Y:S02]  /*1110*/  ISETP.GT.U32.AND P3, PT, R31.reuse, R14, PT ;  /* 0x0000000e1f00720c */ /* 0x040fe40003f64070 */
[----:B------:R-:W-:Y:S02]  /*1120*/  ISETP.GT.U32.AND P2, PT, R31, R16, PT ;  /* 0x000000101f00720c */ /* 0x000fe40003f44070 */
[----:B------:R-:W-:Y:S02]  /*1130*/  SEL R26, RZ, 0x7fff8, P1 ;  /* 0x0007fff8ff1a7807 */ /* 0x000fe40000800000 */
[----:B------:R-:W-:Y:S01]  /*1140*/  SEL R32, RZ, 0x1fffe, P4 ;  /* 0x0001fffeff207807 */ /* 0x000fe20002000000 */
[----:B------:R-:W-:Y:S01]  /*1150*/  @!P5 IMAD.IADD R12, R12, 0x1, -R31 ;  /* 0x000000010c0cd824 */ /* 0x000fe200078e0a1f */
[----:B------:R-:W-:-:S02]  /*1160*/  SEL R29, RZ, 0x4, P6 ;  /* 0x00000004ff1d7807 */ /* 0x000fc40003000000 */
[----:B------:R-:W-:Y:S01]  /*1170*/  ISETP.GT.U32.AND P1, PT, R31, R10, PT ;  /* 0x0000000a1f00720c */ /* 0x000fe20003f24070 */
[--C-:B------:R-:W-:Y:S01]  /*1180*/  @!P0 IMAD.IADD R11, R11, 0x1, -R31.reuse ;  /* 0x000000010b0b8824 */ /* 0x100fe200078e0a1f */
[C---:B------:R-:W-:Y:S01]  /*1190*/  ISETP.GT.U32.AND P4, PT, R31.reuse, R15, PT ;  /* 0x0000000f1f00720c */ /* 0x040fe20003f84070 */
[--C-:B------:R-:W-:Y:S01]  /*11a0*/  @!P3 IMAD.IADD R14, R14, 0x1, -R31.reuse ;  /* 0x000000010e0eb824 */ /* 0x100fe200078e0a1f */
[C---:B------:R-:W-:Y:S01]  /*11b0*/  ISETP.GT.U32.AND P5, PT, R31.reuse, R13, PT ;  /* 0x0000000d1f00720c */ /* 0x040fe20003fa4070 */
[----:B------:R-:W-:Y:S01]  /*11c0*/  @!P2 IMAD.IADD R16, R16, 0x1, -R31 ;  /* 0x000000011010a824 */ /* 0x000fe200078e0a1f */
[C---:B------:R-:W-:Y:S02]  /*11d0*/  ISETP.GT.U32.AND P6, PT, R31.reuse, R4, PT ;  /* 0x000000041f00720c */ /* 0x040fe40003fc4070 */
[----:B------:R-:W-:Y:S02]  /*11e0*/  ISETP.GE.AND P0, PT, R36, RZ, PT ;  /* 0x000000ff2400720c */ /* 0x000fe40003f06270 */
[----:B------:R-:W-:-:S02]  /*11f0*/  ISETP.GT.U32.AND P2, PT, R31, R14, PT ;  /* 0x0000000e1f00720c */ /* 0x000fc40003f44070 */
[----:B------:R-:W-:Y:S01]  /*1200*/  ISETP.GE.AND P3, PT, R9, RZ, PT ;  /* 0x000000ff0900720c */ /* 0x000fe20003f66270 */
[--C-:B------:R-:W-:Y:S01]  /*1210*/  @!P1 IMAD.IADD R10, R10, 0x1, -R31.reuse ;  /* 0x000000010a0a9824 */ /* 0x100fe200078e0a1f */
[----:B------:R-:W-:Y:S01]  /*1220*/  ISETP.GT.U32.AND P1, PT, R31, R12, PT ;  /* 0x0000000c1f00720c */ /* 0x000fe20003f24070 */
[--C-:B------:R-:W-:Y:S01]  /*1230*/  @!P4 IMAD.IADD R15, R15, 0x1, -R31.reuse ;  /* 0x000000010f0fc824 */ /* 0x100fe200078e0a1f */
[----:B------:R-:W-:Y:S01]  /*1240*/  ISETP.GE.AND P4, PT, R34, RZ, PT ;  /* 0x000000ff2200720c */ /* 0x000fe20003f86270 */
[--C-:B------:R-:W-:Y:S01]  /*1250*/  @!P5 IMAD.IADD R13, R13, 0x1, -R31.reuse ;  /* 0x000000010d0dd824 */ /* 0x100fe200078e0a1f */
[C---:B------:R-:W-:Y:S01]  /*1260*/  ISETP.GT.U32.AND P5, PT, R31.reuse, R10, PT ;  /* 0x0000000a1f00720c */ /* 0x040fe20003fa4070 */
[----:B------:R-:W-:Y:S01]  /*1270*/  @!P6 IMAD.IADD R4, R4, 0x1, -R31 ;  /* 0x000000010404e824 */ /* 0x000fe200078e0a1f */
[C---:B------:R-:W-:Y:S01]  /*1280*/  ISETP.GT.U32.AND P6, PT, R31.reuse, R11, PT ;  /* 0x0000000b1f00720c */ /* 0x040fe20003fc4070 */
[----:B------:R-:W-:Y:S01]  /*1290*/  @!P0 IMAD.MOV R13, RZ, RZ, -R13 ;  /* 0x000000ffff0d8224 */ /* 0x000fe200078e0a0d */
[----:B------:R-:W-:Y:S01]  /*12a0*/  ISETP.GT.U32.AND P0, PT, R31, R15, PT ;  /* 0x0000000f1f00720c */ /* 0x000fe20003f04070 */
[----:B------:R-:W-:Y:S01]  /*12b0*/  IMAD.MOV.U32 R98, RZ, RZ, R4 ;  /* 0x000000ffff627224 */ /* 0x000fe200078e0004 */
[----:B------:R-:W-:Y:S01]  /*12c0*/  LOP3.LUT R23, R23, 0x3, RZ, 0xc0, !PT ;  /* 0x0000000317177812 */ /* 0x000fe200078ec0ff */
[----:B------:R-:W-:Y:S01]  /*12d0*/  VIADD R4, R140, 0xffffffe0 ;  /* 0xffffffe08c047836 */ /* 0x000fe20000000000 */
[----:B------:R-:W-:Y:S01]  /*12e0*/  LOP3.LUT R19, R19, 0x3, RZ, 0xc0, !PT ;  /* 0x0000000313137812 */ /* 0x000fe200078ec0ff */
[--C-:B------:R-:W-:Y:S01]  /*12f0*/  @!P2 IMAD.IADD R14, R14, 0x1, -R31.reuse ;  /* 0x000000010e0ea824 */ /* 0x100fe200078e0a1f */
[----:B------:R-:W-:Y:S01]  /*1300*/  LOP3.LUT R27, R27, 0x3, RZ, 0xc0, !PT ;  /* 0x000000031b1b7812 */ /* 0x000fe200078ec0ff */
[--C-:B------:R-:W-:Y:S01]  /*1310*/  @!P1 IMAD.IADD R12, R12, 0x1, -R31.reuse ;  /* 0x000000010c0c9824 */ /* 0x100fe200078e0a1f */
[----:B------:R-:W-:Y:S01]  /*1320*/  ISETP.GE.U32.AND P2, PT, R4, 0x7fffffc1, PT ;  /* 0x7fffffc10400780c */ /* 0x000fe20003f46070 */
[----:B------:R-:W-:Y:S01]  /*1330*/  @!P3 IMAD.MOV R98, RZ, RZ, -R98 ;  /* 0x000000ffff62b224 */ /* 0x000fe200078e0a62 */
[----:B------:R-:W-:Y:S01]  /*1340*/  ISETP.GT.U32.AND P1, PT, R31, R16, PT ;  /* 0x000000101f00720c */ /* 0x000fe20003f24070 */
[----:B------:R-:W-:Y:S01]  /*1350*/  @!P4 IMAD.MOV R12, RZ, RZ, -R12 ;  /* 0x000000ffff0cc224 */ /* 0x000fe200078e0a0c */
[----:B------:R-:W-:Y:S01]  /*1360*/  SEL R9, RZ, 0x1, P2 ;  /* 0x00000001ff097807 */ /* 0x000fe20001000000 */
[--C-:B------:R-:W-:Y:S01]  /*1370*/  @!P5 IMAD.IADD R10, R10, 0x1, -R31.reuse ;  /* 0x000000010a0ad824 */ /* 0x100fe200078e0a1f */
[----:B------:R-:W-:Y:S01]  /*1380*/  ISETP.GE.AND P3, PT, R33, RZ, PT ;  /* 0x000000ff2100720c */ /* 0x000fe20003f66270 */
[--C-:B------:R-:W-:Y:S01]  /*1390*/  @!P6 IMAD.IADD R11, R11, 0x1, -R31.reuse ;  /* 0x000000010b0be824 */ /* 0x100fe200078e0a1f */
[----:B------:R-:W-:Y:S01]  /*13a0*/  ISETP.GE.AND P4, PT, R35, RZ, PT ;  /* 0x000000ff2300720c */ /* 0x000fe20003f86270 */
[----:B------:R-:W-:Y:S01]  /*13b0*/  @!P0 IMAD.IADD R15, R15, 0x1, -R31 ;  /* 0x000000010f0f8824 */ /* 0x000fe200078e0a1f */
[----:B------:R-:W-:Y:S01]  /*13c0*/  ISETP.GE.AND P5, PT, R37, RZ, PT ;  /* 0x000000ff2500720c */ /* 0x000fe20003fa6270 */
[----:B------:R-:W-:Y:S01]  /*13d0*/  IMAD.IADD R9, R9, 0x1, R32 ;  /* 0x0000000109097824 */ /* 0x000fe200078e0220 */
[----:B------:R-:W-:-:S02]  /*13e0*/  ISETP.GE.AND P6, PT, R38, RZ, PT ;  /* 0x000000ff2600720c */ /* 0x000fc40003fc6270 */
[----:B------:R-:W-:Y:S01]  /*13f0*/  ISETP.GE.AND P0, PT, R39, RZ, PT ;  /* 0x000000ff2700720c */ /* 0x000fe20003f06270 */
[----:B------:R-:W-:Y:S01]  /*1400*/  @!P1 IMAD.IADD R16, R16, 0x1, -R31 ;  /* 0x0000000110109824 */ /* 0x000fe200078e0a1f */
[----:B------:R-:W-:Y:S02]  /*1410*/  LOP3.LUT R9, R9, 0x3, RZ, 0xc0, !PT ;  /* 0x0000000309097812 */ /* 0x000fe400078ec0ff */
[----:B------:R-:W-:Y:S01]  /*1420*/  IADD3 R21, PT, PT, R23, R22, R21 ;  /* 0x0000001617157210 */ /* 0x000fe20007ffe015 */
[----:B------:R-:W-:Y:S01]  /*1430*/  @!P3 IMAD.MOV R16, RZ, RZ, -R16 ;  /* 0x000000ffff10b224 */ /* 0x000fe200078e0a10 */
[----:B------:R-:W-:Y:S01]  /*1440*/  IADD3 R9, PT, PT, R9, R30, R29 ;  /* 0x0000001e09097210 */ /* 0x000fe20007ffe01d */
[----:B------:R-:W-:Y:S01]  /*1450*/  @!P4 IMAD.MOV R10, RZ, RZ, -R10 ;  /* 0x000000ffff0ac224 */ /* 0x000fe200078e0a0a */
[----:B------:R-:W-:Y:S01]  /*1460*/  ISETP.NE.AND P1, PT, R7, RZ, PT ;  /* 0x000000ff0700720c */ /* 0x000fe20003f25270 */
[----:B------:R-:W-:Y:S01]  /*1470*/  @!P5 IMAD.MOV R11, RZ, RZ, -R11 ;  /* 0x000000ffff0bd224 */ /* 0x000fe200078e0a0b */
[----:B------:R-:W-:Y:S01]  /*1480*/  IADD3 R17, PT, PT, R19, R18, R17 ;  /* 0x0000001213117210 */ /* 0x000fe20007ffe011 */
[----:B------:R-:W-:Y:S01]  /*1490*/  @!P6 IMAD.MOV R14, RZ, RZ, -R14 ;  /* 0x000000ffff0ee224 */ /* 0x000fe200078e0a0e */
[----:B------:R-:W-:Y:S01]  /*14a0*/  IADD3 R25, PT, PT, R27, R26, R25 ;  /* 0x0000001a1b197210 */ /* 0x000fe20007ffe019 */
[----:B------:R-:W-:Y:S01]  /*14b0*/  @!P0 IMAD.MOV R15, RZ, RZ, -R15 ;  /* 0x000000ffff0f8224 */ /* 0x000fe200078e0a0f */
[----:B------:R-:W-:Y:S01]  /*14c0*/  LOP3.LUT R7, RZ, R7, RZ, 0x33, !PT ;  /* 0x00000007ff077212 */ /* 0x000fe200078e33ff */
[----:B------:R-:W-:Y:S01]  /*14d0*/  IMAD.SHL.U32 R18, R21, 0x100, RZ ;  /* 0x0000010015127824 */ /* 0x000fe200078e00ff */
[----:B------:R-:W-:Y:S01]  /*14e0*/  LOP3.LUT R20, R9, 0xf, RZ, 0xc0, !PT ;  /* 0x0000000f09147812 */ /* 0x000fe200078ec0ff */
[----:B------:R-:W-:Y:S01]  /*14f0*/  VIADD R19, R140, 0xffffffff ;  /* 0xffffffff8c137836 */ /* 0x000fe20000000000 */
[----:B------:R-:W-:-:S02]  /*1500*/  SEL R98, R7, R98, !P1 ;  /* 0x0000006207627207 */ /* 0x000fc40004800000 */
[----:B------:R-:W-:Y:S01]  /*1510*/  SEL R101, R7, R13, !P1 ;  /* 0x0000000d07657207 */ /* 0x000fe20004800000 */
[----:B------:R-:W-:Y:S01]  /*1520*/  IMAD R20, R25, 0x10, R20 ;  /* 0x0000001019147824 */ /* 0x000fe200078e0214 */
[C---:B------:R-:W-:Y:S02]  /*1530*/  SEL R102, R7.reuse, R12, !P1 ;  /* 0x0000000c07667207 */ /* 0x040fe40004800000 */
[C---:B------:R-:W-:Y:S02]  /*1540*/  SEL R103, R7.reuse, R10, !P1 ;  /* 0x0000000a07677207 */ /* 0x040fe40004800000 */
[C---:B------:R-:W-:Y:S02]  /*1550*/  SEL R104, R7.reuse, R11, !P1 ;  /* 0x0000000b07687207 */ /* 0x040fe40004800000 */
[C---:B------:R-:W-:Y:S02]  /*1560*/  SEL R105, R7.reuse, R14, !P1 ;  /* 0x0000000e07697207 */ /* 0x040fe40004800000 */
[----:B------:R-:W-:-:S02]  /*1570*/  SEL R100, R7, R15, !P1 ;  /* 0x0000000f07647207 */ /* 0x000fc40004800000 */
[----:B------:R-:W-:Y:S01]  /*1580*/  SEL R99, R7, R16, !P1 ;  /* 0x0000001007637207 */ /* 0x000fe20004800000 */
[----:B------:R-:W-:Y:S01]  /*1590*/  VIADD R7, R140, 0xfffffff7 ;  /* 0xfffffff78c077836 */ /* 0x000fe20000000000 */
[----:B------:R-:W-:Y:S02]  /*15a0*/  ISETP.GE.AND P1, PT, R132, RZ, PT ;  /* 0x000000ff8400720c */ /* 0x000fe40003f26270 */
[----:B------:R-:W-:Y:S02]  /*15b0*/  ISETP.GE.AND P5, PT, R133, RZ, PT ;  /* 0x000000ff8500720c */ /* 0x000fe40003fa6270 */
[----:B------:R-:W-:Y:S02]  /*15c0*/  LOP3.LUT R18, R18, 0xf00, RZ, 0xe2, !PT ;  /* 0x00000f0012127812 */ /* 0x000fe400078ee2ff */
[----:B------:R-:W-:Y:S02]  /*15d0*/  LOP3.LUT R20, R20, 0xff, RZ, 0xc0, !PT ;  /* 0x000000ff14147812 */ /* 0x000fe400078ec0ff */
[----:B------:R-:W-:Y:S01]  /*15e0*/  ISETP.NE.AND P4, PT, R6, RZ, PT ;  /* 0x000000ff0600720c */ /* 0x000fe20003f85270 */
[----:B------:R-:W-:Y:S01]  /*15f0*/  IMAD R17, R17, 0x1000, R18 ;  /* 0x0000100011117824 */ /* 0x000fe200078e0212 */
[----:B------:R-:W-:-:S02]  /*1600*/  LOP3.LUT R6, RZ, R6, RZ, 0x33, !PT ;  /* 0x00000006ff067212 */ /* 0x000fc400078e33ff */
[----:B------:R-:W-:Y:S01]  /*1610*/  ISETP.GE.U32.AND P0, PT, R7, 0x7fffffd8, PT ;  /* 0x7fffffd80700780c */ /* 0x000fe20003f06070 */
[----:B------:R-:W-:Y:S01]  /*1620*/  IMAD.IADD R17, R17, 0x1, R20 ;  /* 0x0000000111117824 */ /* 0x000fe200078e0214 */
[----:B------:R-:W-:Y:S01]  /*1630*/  ISETP.GE.U32.AND P3, PT, R19, 0x7fffffe0, PT ;  /* 0x7fffffe01300780c */ /* 0x000fe20003f66070 */
[----:B------:R-:W-:Y:S01]  /*1640*/  @!P1 IMAD.MOV R5, RZ, RZ, -R5 ;  /* 0x000000ffff059224 */ /* 0x000fe200078e0a05 */
[----:B------:R-:W-:Y:S01]  /*1650*/  ISETP.NE.U32.AND P1, PT, R3, RZ, PT ;  /* 0x000000ff0300720c */ /* 0x000fe20003f25070 */
[----:B------:R-:W-:Y:S01]  /*1660*/  @!P5 IMAD.MOV R8, RZ, RZ, -R8 ;  /* 0x000000ffff08d224 */ /* 0x000fe200078e0a08 */
[----:B------:R-:W-:Y:S02]  /*1670*/  LOP3.LUT R141, R17, 0xffff, RZ, 0xc0, !PT ;  /* 0x0000ffff118d7812 */ /* 0x000fe400078ec0ff */
[C---:B------:R-:W-:Y:S02]  /*1680*/  SEL R7, R6.reuse, R5, !P4 ;  /* 0x0000000506077207 */ /* 0x040fe40006000000 */
[----:B------:R-:W-:-:S02]  /*1690*/  SEL R9, R6, R8, !P4 ;  /* 0x0000000806097207 */ /* 0x000fc40006000000 */
[----:B------:R-:W-:Y:S01]  /*16a0*/  SHF.R.U32.HI R6, RZ, 0xf, R141 ;  /* 0x0000000fff067819 */ /* 0x000fe2000001168d */
[----:B----4-:R-:W-:Y:S06]  /*16b0*/  BRA.U UP0, `(.L_x_5) ;  /* 0x0000000100187547 */ /* 0x010fec000b800000 */
[----:B------:R-:W-:Y:S01]  /*16c0*/  ELECT P4, URZ, PT ;  /* 0x0000000000ff782f */ /* 0x000fe20003880000 */
[----:B------:R-:W-:Y:S01]  /*16d0*/  IMAD.MOV.U32 R5, RZ, RZ, 0x1 ;  /* 0x00000001ff057424 */ /* 0x000fe200078e00ff */
[----:B------:R-:W-:Y:S01]  /*16e0*/  UMOV UR12, 0x40 ;  /* 0x00000040000c7882 */ /* 0x000fe20000000000 */
[----:B------:R-:W-:Y:S01]  /*16f0*/  UVIRTCOUNT.DEALLOC.SMPOOL 0x80 ;  /* 0x000000800000784c */ /* 0x000fe20000000000 */
[----:B------:R-:W-:-:S09]  /*1700*/  ULEA UR12, UR11, UR12, 0x18 ;  /* 0x0000000c0b0c7291 */ /* 0x000fd2000f8ec0ff */
[----:B------:R0:W-:Y:S03]  /*1710*/  @P4 STS.U8 [UR12], R5 ;  /* 0x00000005ff004988 */ /* 0x0001e6000800000c */
.L_x_5:
[----:B------:R-:W-:Y:S01]  /*1720*/  UIADD3 UR10, UPT, UPT, UR5, UR10, UR8 ;  /* 0x0000000a050a7290 */ /* 0x000fe2000fffe008 */
[----:B------:R-:W-:Y:S01]  /*1730*/  IMAD R7, R7, UR15, RZ ;  /* 0x0000000f07077c24 */ /* 0x000fe2000f8e02ff */
[----:B------:R-:W-:Y:S01]  /*1740*/  VOTEU.ALL UP1, P1 ;  /* 0x0000000000ff7886 */ /* 0x000fe20000820000 */
[----:B------:R-:W-:Y:S01]  /*1750*/  UIADD3 UR11, UPT, UPT, UR9, 0x9000, URZ ;  /* 0x00009000090b7890 */ /* 0x000fe2000fffe0ff */
[----:B------:R-:W-:Y:S01]  /*1760*/  LOP3.LUT P5, RZ, R6, 0x1, RZ, 0xc0, !PT ;  /* 0x0000000106ff7812 */ /* 0x000fe200078ac0ff */
[----:B------:R-:W-:Y:S01]  /*1770*/  VOTEU.ALL UP2, P1 ;  /* 0x0000000000ff7886 */ /* 0x000fe20000840000 */
[----:B------:R-:W-:Y:S01]  /*1780*/  IMAD R9, R9, UR15, RZ ;  /* 0x0000000f09097c24 */ /* 0x000fe2000f8e02ff */
[----:B------:R-:W-:-:S04]  /*1790*/  @!UP1 UIADD3 UR20, UPT, UPT, -UR4, 0x100000, URZ ;  /* 0x0010000004149890 */ /* 0x000fc8000fffe1ff */
[----:B------:R-:W-:Y:S02]  /*17a0*/  @!UP1 USHF.L.U32 UR21, UR20, 0xb, URZ ;  /* 0x0000000b14159899 */ /* 0x000fe400080006ff */
[----:B------:R-:W-:Y:S02]  /*17b0*/  @!UP1 USHF.L.U32 UR20, UR20, 0x1, URZ ;  /* 0x0000000114149899 */ /* 0x000fe400080006ff */
[----:B------:R-:W-:Y:S01]  /*17c0*/  USHF.L.U32 UR5, UR6, 0x4, URZ ;  /* 0x0000000406057899 */ /* 0x000fe200080006ff */
[----:B------:R-:W-:Y:S01]  /*17d0*/  STTM.x128 tmem[UR10], RZ ;  /* 0x000000ff000079ed */ /* 0x000fe200083c000a */
[----:B------:R-:W1:Y:S02]  /*17e0*/  FENCE.VIEW.ASYNC.T ;  /* 0x00000000000073c6 */ /* 0x000e640000000200 */
[----:B-1----:R-:W-:Y:S01]  /*17f0*/  BAR.SYNC.DEFER_BLOCKING 0x0 ;  /* 0x0000000000007b1d */ /* 0x002fe20000010000 */
[----:B------:R-:W-:Y:S02]  /*1800*/  IADD3 R6, P4, PT, R7, UR16, RZ ;  /* 0x0000001007067c10 */ /* 0x000fe4000ff9e0ff */
[----:B------:R-:W-:-:S02]  /*1810*/  PRMT R157, RZ, 0x7610, R157 ;  /* 0x00007610ff9d7816 */ /* 0x000fc4000000009d */
[----:B------:R-:W-:Y:S02]  /*1820*/  LEA.HI.X.SX32 R7, R7, UR17, 0x1, P4 ;  /* 0x0000001107077c11 */ /* 0x000fe4000a0f0eff */
[C---:B------:R-:W-:Y:S02]  /*1830*/  IADD3 R8, P4, PT, R9.reuse, UR16, RZ ;  /* 0x0000001009087c10 */ /* 0x040fe4000ff9e0ff */
[----:B------:R-:W-:Y:S01]  /*1840*/  PRMT R215, RZ, 0x7610, R215 ;  /* 0x00007610ffd77816 */ /* 0x000fe200000000d7 */
[----:B------:R-:W-:Y:S01]  /*1850*/  USHF.R.S32.HI UR15, URZ, 0x1f, UR5 ;  /* 0x0000001fff0f7899 */ /* 0x000fe20008011405 */
[----:B------:R-:W-:Y:S01]  /*1860*/  LEA.HI.X.SX32 R9, R9, UR17, 0x1, P4 ;  /* 0x0000001109097c11 */ /* 0x000fe2000a0f0eff */
[----:B------:R-:W-:Y:S01]  /*1870*/  USHF.R.S32.HI UR12, URZ, 0x1f, UR14 ;  /* 0x0000001fff0c7899 */ /* 0x000fe2000801140e */
[----:B------:R-:W1:Y:S02]  /*1880*/  FENCE.VIEW.ASYNC.S ;  /* 0x00000000000073c6 */ /* 0x000e640000000000 */
[----:B-1----:R1:W2:Y:S02]  /*1890*/  @!UP2 SYNCS.EXCH.64 URZ, [UR11], UR20 ;  /* 0x000000140bffa5b2 */ /* 0x0022a40008000100 */
[----:B--2---:R-:W-:Y:S01]  /*18a0*/  BAR.SYNC.DEFER_BLOCKING 0x0 ;  /* 0x0000000000007b1d */ /* 0x004fe20000010000 */
[----:B------:R-:W-:-:S04]  /*18b0*/  IADD3 R12, P4, PT, R6, UR5, RZ ;  /* 0x00000005060c7c10 */ /* 0x000fc8000ff9e0ff */
[----:B------:R-:W-:Y:S02]  /*18c0*/  IADD3.X R13, PT, PT, R7, UR15, RZ, P4, !PT ;  /* 0x0000000f070d7c10 */ /* 0x000fe4000a7fe4ff */
[----:B------:R-:W-:Y:S02]  /*18d0*/  PRMT R205, RZ, 0x7610, R205 ;  /* 0x00007610ffcd7816 */ /* 0x000fe400000000cd */
[----:B------:R-:W-:Y:S02]  /*18e0*/  PRMT R207, RZ, 0x7610, R207 ;  /* 0x00007610ffcf7816 */ /* 0x000fe400000000cf */
[----:B------:R-:W-:Y:S02]  /*18f0*/  SHF.R.U32.HI R18, RZ, 0x7, R141 ;  /* 0x00000007ff127819 */ /* 0x000fe4000001168d */
[----:B------:R-:W-:Y:S02]  /*1900*/  PRMT R217, RZ, 0x7610, R217 ;  /* 0x00007610ffd97816 */ /* 0x000fe400000000d9 */
[----:B------:R-:W-:Y:S01]  /*1910*/  PRMT R219, RZ, 0x7610, R219 ;  /* 0x00007610ffdb7816 */ /* 0x000fe200000000db */
[----:B------:R-:W-:Y:S01]  /*1920*/  VIADD R23, R140, 0xfffffff6 ;  /* 0xfffffff68c177836 */ /* 0x000fe20000000000 */
[----:B------:R-:W-:Y:S01]  /*1930*/  IADD3 R16, P4, PT, R8, UR5, RZ ;  /* 0x0000000508107c10 */ /* 0x000fe2000ff9e0ff */
[----:B0-----:R-:W-:Y:S01]  /*1940*/  VIADD R5, R140, 0xfffffffe ;  /* 0xfffffffe8c057836 */ /* 0x001fe20000000000 */
[----:B------:R-:W-:-:S02]  /*1950*/  PRMT R209, RZ, 0x7610, R209 ;  /* 0x00007610ffd17816 */ /* 0x000fc400000000d1 */
[----:B------:R-:W-:Y:S02]  /*1960*/  PRMT R203, RZ, 0x7610, R203 ;  /* 0x00007610ffcb7816 */ /* 0x000fe400000000cb */
[----:B------:R-:W-:Y:S01]  /*1970*/  PRMT R211, RZ, 0x7610, R211 ;  /* 0x00007610ffd37816 */ /* 0x000fe200000000d3 */
[----:B------:R-:W2:Y:S01]  /*1980*/  @!P3 LDG.E.U8 R157, desc[UR22][R6.64] ;  /* 0x00000016069db981 */ /* 0x000ea2000c1e1100 */
[----:B------:R-:W-:Y:S02]  /*1990*/  PRMT R201, RZ, 0x7610, R201 ;  /* 0x00007610ffc97816 */ /* 0x000fe400000000c9 */
[----:B------:R-:W-:Y:S01]  /*19a0*/  SHF.R.U32.HI R27, RZ, 0xe, R141 ;  /* 0x0000000eff1b7819 */ /* 0x000fe2000001168d */
[----:B------:R-:W3:Y:S01]  /*19b0*/  @!P3 LDG.E.U8 R215, desc[UR22][R8.64] ;  /* 0x0000001608d7b981 */ /* 0x000ee2000c1e1100 */
[----:B------:R-:W-:Y:S01]  /*19c0*/  IADD3 R10, P3, PT, R6, UR14, RZ ;  /* 0x0000000e060a7c10 */ /* 0x000fe2000ff7e0ff */
[----:B------:R-:W-:Y:S01]  /*19d0*/  UIMAD UR5, UR6, 0x18, URZ ;  /* 0x00000018060578a4 */ /* 0x000fe2000f8e02ff */
[----:B------:R-:W-:Y:S01]  /*19e0*/  IADD3.X R17, PT, PT, R9, UR15, RZ, P4, !PT ;  /* 0x0000000f09117c10 */ /* 0x000fe2000a7fe4ff */
[----:B------:R-:W4:Y:S01]  /*19f0*/  @P5 LDG.E.U8 R205, desc[UR22][R12.64] ;  /* 0x000000160ccd5981 */ /* 0x000f22000c1e1100 */
[----:B------:R-:W-:-:S02]  /*1a00*/  IADD3.X R11, PT, PT, R7, UR12, RZ, P3, !PT ;  /* 0x0000000c070b7c10 */ /* 0x000fc40009ffe4ff */
[----:B------:R-:W-:Y:S01]  /*1a10*/  PRMT R199, RZ, 0x7610, R199 ;  /* 0x00007610ffc77816 */ /* 0x000fe200000000c7 */
[----:B------:R-:W5:Y:S01]  /*1a20*/  @P5 LDG.E.U8 R207, desc[UR22][R16.64] ;  /* 0x0000001610cf5981 */ /* 0x000f62000c1e1100 */
[----:B------:R-:W-:Y:S01]  /*1a30*/  IADD3 R14, P3, PT, R8, UR14, RZ ;  /* 0x0000000e080e7c10 */ /* 0x000fe2000ff7e0ff */
[----:B------:R-:W-:Y:S01]  /*1a40*/  USHF.R.S32.HI UR14, URZ, 0x1f, UR5 ;  /* 0x0000001fff0e7899 */ /* 0x000fe20008011405 */
[----:B------:R-:W-:Y:S01]  /*1a50*/  LOP3.LUT P4, RZ, R18, 0x1, RZ, 0xc0, !PT ;  /* 0x0000000112ff7812 */ /* 0x000fe2000788c0ff */
[----:B------:R-:W2:Y:S01]  /*1a60*/  @!P0 LDG.E.U8 R217, desc[UR22][R10.64] ;  /* 0x000000160ad98981 */ /* 0x000ea2000c1e1100 */
[----:B------:R-:W-:Y:S01]  /*1a70*/  IADD3.X R15, PT, PT, R9, UR12, RZ, P3, !PT ;  /* 0x0000000c090f7c10 */ /* 0x000fe20009ffe4ff */
[----:B------:R-:W-:Y:S01]  /*1a80*/  USHF.R.S32.HI UR12, URZ, 0x1f, UR6 ;  /* 0x0000001fff0c7899 */ /* 0x000fe20008011406 */
[C---:B------:R-:W-:Y:S02]  /*1a90*/  IADD3 R18, P5, PT, R6.reuse, UR5, RZ ;  /* 0x0000000506127c10 */ /* 0x040fe4000ffbe0ff */
[----:B------:R-:W-:Y:S01]  /*1aa0*/  PRMT R213, RZ, 0x7610, R213 ;  /* 0x00007610ffd57816 */ /* 0x000fe200000000d5 */
[----:B------:R-:W2:Y:S01]  /*1ab0*/  @!P0 LDG.E.U8 R219, desc[UR22][R14.64] ;  /* 0x000000160edb8981 */ /* 0x000ea2000c1e1100 */
[----:B------:R-:W-:-:S02]  /*1ac0*/  IADD3 R20, P0, PT, R6, UR6, RZ ;  /* 0x0000000606147c10 */ /* 0x000fc4000ff1e0ff */
[----:B------:R-:W-:Y:S02]  /*1ad0*/  PRMT R159, RZ, 0x7610, R159 ;  /* 0x00007610ff9f7816 */ /* 0x000fe4000000009f */
[----:B------:R-:W-:Y:S02]  /*1ae0*/  PRMT R193, RZ, 0x7610, R193 ;  /* 0x00007610ffc17816 */ /* 0x000fe400000000c1 */
[----:B------:R-:W-:Y:S02]  /*1af0*/  PRMT R195, RZ, 0x7610, R195 ;  /* 0x00007610ffc37816 */ /* 0x000fe400000000c3 */
[----:B------:R-:W-:Y:S02]  /*1b00*/  PRMT R197, RZ, 0x7610, R197 ;  /* 0x00007610ffc57816 */ /* 0x000fe400000000c5 */
[----:B------:R-:W-:Y:S02]  /*1b10*/  PRMT R196, RZ, 0x7610, R196 ;  /* 0x00007610ffc47816 */ /* 0x000fe400000000c4 */
[----:B------:R-:W-:-:S02]  /*1b20*/  PRMT R198, RZ, 0x7610, R198 ;  /* 0x00007610ffc67816 */ /* 0x000fc400000000c6 */
        /* <DEDUP_REMOVED lines=11> */
[----:B------:R-:W-:Y:S01]  /*1be0*/  PRMT R191, RZ, 0x7610, R191 ;  /* 0x00007610ffbf7816 */ /* 0x000fe200000000bf */
[----:B------:R-:W-:Y:S01]  /*1bf0*/  VIADD R71, R140, 0xfffffff3 ;  /* 0xfffffff38c477836 */ /* 0x000fe20000000000 */
[----:B------:R-:W-:-:S02]  /*1c00*/  IADD3.X R19, PT, PT, R7, UR14, RZ, P5, !PT ;  /* 0x0000000e07137c10 */ /* 0x000fc4000affe4ff */
[----:B------:R-:W-:Y:S02]  /*1c10*/  PRMT R181, RZ, 0x7610, R181 ;  /* 0x00007610ffb57816 */ /* 0x000fe400000000b5 */
[----:B------:R-:W-:Y:S01]  /*1c20*/  PRMT R183, RZ, 0x7610, R183 ;  /* 0x00007610ffb77816 */ /* 0x000fe200000000b7 */
[----:B------:R-:W2:Y:S01]  /*1c30*/  @P4 LDG.E.U8 R209, desc[UR22][R18.64] ;  /* 0x0000001612d14981 */ /* 0x000ea2000c1e1100 */
[----:B------:R-:W-:Y:S02]  /*1c40*/  IADD3 R22, P5, PT, R8, UR5, RZ ;  /* 0x0000000508167c10 */ /* 0x000fe4000ffbe0ff */
[----:B------:R-:W-:Y:S01]  /*1c50*/  SHF.R.U32.HI R74, RZ, 0xb, R141 ;  /* 0x0000000bff4a7819 */ /* 0x000fe2000001168d */
[----:B------:R-:W-:Y:S01]  /*1c60*/  VIADD R79, R140, 0xfffffffa ;  /* 0xfffffffa8c4f7836 */ /* 0x000fe20000000000 */
[----:B------:R-:W-:Y:S02]  /*1c70*/  IADD3.X R21, PT, PT, R7, UR12, RZ, P0, !PT ;  /* 0x0000000c07157c10 */ /* 0x000fe400087fe4ff */
[----:B------:R-:W-:-:S02]  /*1c80*/  PRMT R178, RZ, 0x7610, R178 ;  /* 0x00007610ffb27816 */ /* 0x000fc400000000b2 */
[----:B------:R-:W-:Y:S02]  /*1c90*/  PRMT R180, RZ, 0x7610, R180 ;  /* 0x00007610ffb47816 */ /* 0x000fe400000000b4 */
[----:B------:R-:W-:Y:S02]  /*1ca0*/  PRMT R182, RZ, 0x7610, R182 ;  /* 0x00007610ffb67816 */ /* 0x000fe400000000b6 */
[----:B------:R-:W-:Y:S02]  /*1cb0*/  PRMT R184, RZ, 0x7610, R184 ;  /* 0x00007610ffb87816 */ /* 0x000fe400000000b8 */
[----:B------:R-:W-:Y:S02]  /*1cc0*/  SHF.R.U32.HI R80, RZ, 0x3, R141 ;  /* 0x00000003ff507819 */ /* 0x000fe4000001168d */
[----:B------:R-:W-:Y:S02]  /*1cd0*/  PRMT R162, RZ, 0x7610, R162 ;  /* 0x00007610ffa27816 */ /* 0x000fe400000000a2 */
[----:B------:R-:W-:Y:S01]  /*1ce0*/  PRMT R172, RZ, 0x7610, R172 ;  /* 0x00007610ffac7816 */ /* 0x000fe200000000ac */
[----:B------:R-:W-:Y:S01]  /*1cf0*/  VIADD R85, R140, 0xfffffff2 ;  /* 0xfffffff28c557836 */ /* 0x000fe20000000000 */
[----:B------:R-:W-:Y:S01]  /*1d00*/  ISETP.GE.U32.AND P0, PT, R23, 0x7fffffd7, PT ;  /* 0x7fffffd71700780c */ /* 0x000fe20003f06070 */
[----:B------:R-:W0:Y:S01]  /*1d10*/  LDCU UR16, c[0x0][0x3b0] ;  /* 0x00007600ff1077ac */ /* 0x000e220008000800 */
[----:B------:R-:W-:-:S02]  /*1d20*/  IADD3.X R23, PT, PT, R9, UR14, RZ, P5, !PT ;  /* 0x0000000e09177c10 */ /* 0x000fc4000affe4ff */
[----:B------:R-:W-:Y:S01]  /*1d30*/  ISETP.GE.U32.AND P3, PT, R5, 0x7fffffdf, PT ;  /* 0x7fffffdf0500780c */ /* 0x000fe20003f66070 */
[----:B------:R-:W-:Y:S02]  /*1d40*/  UIMAD UR5, UR6, 0x9, URZ ;  /* 0x00000009060578a4 */ /* 0x000fe4000f8e02ff */
[----:B------:R-:W2:Y:S01]  /*1d50*/  @P4 LDG.E.U8 R203, desc[UR22][R22.64] ;  /* 0x0000001616cb4981 */ /* 0x000ea2000c1e1100 */
[----:B------:R-:W-:Y:S01]  /*1d60*/  IADD3 R24, P4, PT, R8, UR6, RZ ;  /* 0x0000000608187c10 */ /* 0x000fe2000ff9e0ff */
[----:B------:R-:W-:-:S03]  /*1d70*/  USHF.R.S32.HI UR14, URZ, 0x1f, UR5 ;  /* 0x0000001fff0e7899 */ /* 0x000fc60008011405 */
[----:B------:R-:W-:Y:S02]  /*1d80*/  IADD3.X R25, PT, PT, R9, UR12, RZ, P4, !PT ;  /* 0x0000000c09197c10 */ /* 0x000fe4000a7fe4ff */
[----:B------:R-:W-:Y:S01]  /*1d90*/  IADD3 R26, P5, PT, R6, UR5, RZ ;  /* 0x00000005061a7c10 */ /* 0x000fe2000ffbe0ff */
[----:B------:R-:W-:Y:S02]  /*1da0*/  UIMAD UR12, UR6, 0x11, URZ ;  /* 0x00000011060c78a4 */ /* 0x000fe4000f8e02ff */
[----:B------:R-:W2:Y:S04]  /*1db0*/  @!P3 LDG.E.U8 R211, desc[UR22][R20.64] ;  /* 0x0000001614d3b981 */ /* 0x000ea8000c1e1100 */
[----:B------:R-:W2:Y:S01]  /*1dc0*/  @!P3 LDG.E.U8 R201, desc[UR22][R24.64] ;  /* 0x0000001618c9b981 */ /* 0x000ea2000c1e1100 */
[----:B------:R-:W-:-:S02]  /*1dd0*/  LOP3.LUT P3, RZ, R27, 0x1, RZ, 0xc0, !PT ;  /* 0x000000011bff7812 */ /* 0x000fc4000786c0ff */
[----:B------:R-:W-:Y:S02]  /*1de0*/  IADD3.X R27, PT, PT, R7, UR14, RZ, P5, !PT ;  /* 0x0000000e071b7c10 */ /* 0x000fe4000affe4ff */
[----:B------:R-:W-:Y:S01]  /*1df0*/  IADD3 R28, P5, PT, R8, UR5, RZ ;  /* 0x00000005081c7c10 */ /* 0x000fe2000ffbe0ff */
[----:B------:R-:W-:Y:S01]  /*1e00*/  USHF.R.S32.HI UR5, URZ, 0x1f, UR12 ;  /* 0x0000001fff057899 */ /* 0x000fe2000801140c */
[----:B------:R-:W-:Y:S01]  /*1e10*/  VIADD R5, R140, 0xfffffffd ;  /* 0xfffffffd8c057836 */ /* 0x000fe20000000000 */
[----:B------:R-:W2:Y:S01]  /*1e20*/  @!P0 LDG.E.U8 R199, desc[UR22][R26.64] ;  /* 0x000000161ac78981 */ /* 0x000ea2000c1e1100 */
[----:B------:R-:W-:Y:S02]  /*1e30*/  IADD3.X R29, PT, PT, R9, UR14, RZ, P5, !PT ;  /* 0x0000000e091d7c10 */ /* 0x000fe4000affe4ff */
[----:B------:R-:W-:Y:S02]  /*1e40*/  IADD3 R30, P5, PT, R6, UR12, RZ ;  /* 0x0000000c061e7c10 */ /* 0x000fe4000ffbe0ff */
[----:B------:R-:W-:Y:S01]  /*1e50*/  ISETP.GE.U32.AND P6, PT, R5, 0x7fffffde, PT ;  /* 0x7fffffde0500780c */ /* 0x000fe20003fc6070 */
[----:B------:R-:W2:Y:S01]  /*1e60*/  @!P0 LDG.E.U8 R213, desc[UR22][R28.64] ;  /* 0x000000161cd58981 */ /* 0x000ea2000c1e1100 */
[----:B------:R-:W-:-:S02]  /*1e70*/  IADD3.X R31, PT, PT, R7, UR5, RZ, P5, !PT ;  /* 0x00000005071f7c10 */ /* 0x000fc4000affe4ff */
[----:B------:R-:W-:Y:S01]  /*1e80*/  IADD3 R32, P5, PT, R8, UR12, RZ ;  /* 0x0000000c08207c10 */ /* 0x000fe2000ffbe0ff */
[----:B------:R-:W-:Y:S01]  /*1e90*/  UIMAD UR12, UR6, 0x19, URZ ;  /* 0x00000019060c78a4 */ /* 0x000fe2000f8e02ff */
[----:B------:R-:W-:Y:S01]  /*1ea0*/  VIADD R5, R140, 0xfffffff5 ;  /* 0xfffffff58c057836 */ /* 0x000fe20000000000 */
[----:B------:R-:W2:Y:S01]  /*1eb0*/  @P3 LDG.E.U8 R159, desc[UR22][R30.64] ;  /* 0x000000161e9f3981 */ /* 0x000ea2000c1e1100 */
[----:B------:R-:W-:Y:S01]  /*1ec0*/  IADD3.X R33, PT, PT, R9, UR5, RZ, P5, !PT ;  /* 0x0000000509217c10 */ /* 0x000fe2000affe4ff */
[----:B------:R-:W-:Y:S02]  /*1ed0*/  USHF.R.S32.HI UR14, URZ, 0x1f, UR12 ;  /* 0x0000001fff0e7899 */ /* 0x000fe4000801140c */
[----:B------:R-:W-:Y:S01]  /*1ee0*/  IADD3 R34, P5, PT, R6, UR12, RZ ;  /* 0x0000000c06227c10 */ /* 0x000fe2000ffbe0ff */
[----:B------:R-:W-:Y:S01]  /*1ef0*/  USHF.L.U32 UR5, UR6, 0x1, URZ ;  /* 0x0000000106057899 */ /* 0x000fe200080006ff */
[----:B------:R-:W-:Y:S01]  /*1f00*/  ISETP.GE.U32.AND P4, PT, R5, 0x7fffffd6, PT ;  /* 0x7fffffd60500780c */ /* 0x000fe20003f86070 */
[----:B------:R-:W2:Y:S01]  /*1f10*/  @P3 LDG.E.U8 R193, desc[UR22][R32.64] ;  /* 0x0000001620c13981 */ /* 0x000ea2000c1e1100 */
[----:B------:R-:W-:-:S02]  /*1f20*/  IADD3.X R35, PT, PT, R7, UR14, RZ, P5, !PT ;  /* 0x0000000e07237c10 */ /* 0x000fc4000affe4ff */
[----:B------:R-:W-:Y:S01]  /*1f30*/  IADD3 R36, P5, PT, R8, UR12, RZ ;  /* 0x0000000c08247c10 */ /* 0x000fe2000ffbe0ff */
[----:B------:R-:W-:-:S03]  /*1f40*/  USHF.R.S32.HI UR12, URZ, 0x1f, UR5 ;  /* 0x0000001fff0c7899 */ /* 0x000fc60008011405 */
[----:B------:R-:W-:Y:S02]  /*1f50*/  IADD3.X R37, PT, PT, R9, UR14, RZ, P5, !PT ;  /* 0x0000000e09257c10 */ /* 0x000fe4000affe4ff */
[----:B------:R-:W-:-:S04]  /*1f60*/  IADD3 R38, P5, PT, R6, UR5, RZ ;  /* 0x0000000506267c10 */ /* 0x000fc8000ffbe0ff */
[----:B------:R-:W-:Y:S02]  /*1f70*/  IADD3.X R39, PT, PT, R7, UR12, RZ, P5, !PT ;  /* 0x0000000c07277c10 */ /* 0x000fe4000affe4ff */
[----:B------:R-:W-:Y:S01]  /*1f80*/  IADD3 R40, P5, PT, R8, UR5, RZ ;  /* 0x0000000508287c10 */ /* 0x000fe2000ffbe0ff */
[----:B------:R-:W-:Y:S01]  /*1f90*/  UIMAD UR5, UR6, 0xa, URZ ;  /* 0x0000000a060578a4 */ /* 0x000fe2000f8e02ff */
[----:B------:R-:W-:Y:S01]  /*1fa0*/  SHF.R.U32.HI R5, RZ, 0x6, R141 ;  /* 0x00000006ff057819 */ /* 0x000fe2000001168d */
[----:B------:R-:W2:Y:S01]  /*1fb0*/  @!P6 LDG.E.U8 R196, desc[UR22][R38.64] ;  /* 0x0000001626c4e981 */ /* 0x000ea2000c1e1100 */
[----:B------:R-:W-:Y:S01]  /*1fc0*/  IADD3.X R41, PT, PT, R9, UR12, RZ, P5, !PT ;  /* 0x0000000c09297c10 */ /* 0x000fe2000affe4ff */
[----:B------:R-:W-:Y:S02]  /*1fd0*/  USHF.R.S32.HI UR14, URZ, 0x1f, UR5 ;  /* 0x0000001fff0e7899 */ /* 0x000fe40008011405 */
[----:B------:R-:W-:Y:S01]  /*1fe0*/  IADD3 R42, P5, PT, R6, UR5, RZ ;  /* 0x00000005062a7c10 */ /* 0x000fe2000ffbe0ff */
[----:B------:R-:W-:Y:S01]  /*1ff0*/  UIMAD UR12, UR6, 0x12, URZ ;  /* 0x00000012060c78a4 */ /* 0x000fe2000f8e02ff */
[----:B------:R-:W-:Y:S01]  /*2000*/  LOP3.LUT P0, RZ, R5, 0x1, RZ, 0xc0, !PT ;  /* 0x0000000105ff7812 */ /* 0x000fe2000780c0ff */
[----:B------:R-:W2:Y:S01]  /*2010*/  @!P6 LDG.E.U8 R198, desc[UR22][R40.64] ;  /* 0x0000001628c6e981 */ /* 0x000ea2000c1e1100 */
[----:B------:R-:W-:-:S02]  /*2020*/  IADD3.X R43, PT, PT, R7, UR14, RZ, P5, !PT ;  /* 0x0000000e072b7c10 */ /* 0x000fc4000affe4ff */
[----:B------:R-:W-:Y:S01]  /*2030*/  IADD3 R44, P5, PT, R8, UR5, RZ ;  /* 0x00000005082c7c10 */ /* 0x000fe2000ffbe0ff */
[----:B------:R-:W-:Y:S01]  /*2040*/  USHF.R.S32.HI UR5, URZ, 0x1f, UR12 ;  /* 0x0000001fff057899 */ /* 0x000fe2000801140c */
[----:B------:R-:W-:Y:S01]  /*2050*/  VIADD R5, R140, 0xfffffffc ;  /* 0xfffffffc8c057836 */ /* 0x000fe20000000000 */
[----:B------:R-:W2:Y:S01]  /*2060*/  @!P4 LDG.E.U8 R200, desc[UR22][R42.64] ;  /* 0x000000162ac8c981 */ /* 0x000ea2000c1e1100 */
[----:B------:R-:W-:Y:S02]  /*2070*/  IADD3.X R45, PT, PT, R9, UR14, RZ, P5, !PT ;  /* 0x0000000e092d7c10 */ /* 0x000fe4000affe4ff */
[----:B------:R-:W-:Y:S02]  /*2080*/  IADD3 R46, P5, PT, R6, UR12, RZ ;  /* 0x0000000c062e7c10 */ /* 0x000fe4000ffbe0ff */
[----:B------:R-:W-:Y:S01]  /*2090*/  ISETP.GE.U32.AND P3, PT, R5, 0x7fffffdd, PT ;  /* 0x7fffffdd0500780c */ /* 0x000fe20003f66070 */
[----:B------:R-:W2:Y:S01]  /*20a0*/  @P0 LDG.E.U8 R195, desc[UR22][R34.64] ;  /* 0x0000001622c30981 */ /* 0x000ea2000c1e1100 */
        /* <DEDUP_REMOVED lines=8> */
[----:B------:R-:W-:Y:S01]  /*2130*/  UIMAD UR5, UR6, 0x3, URZ ;  /* 0x00000003060578a4 */ /* 0x000fe2000f8e02ff */
[----:B------:R-:W-:Y:S01]  /*2140*/  ISETP.GE.U32.AND P0, PT, R5, 0x7fffffd5, PT ;  /* 0x7fffffd50500780c */ /* 0x000fe20003f06070 */
[----:B------:R-:W2:Y:S01]  /*2150*/  @!P4 LDG.E.U8 R202, desc[UR22][R44.64] ;  /* 0x000000162ccac981 */ /* 0x000ea2000c1e1100 */
[----:B------:R-:W-:-:S02]  /*2160*/  IADD3.X R51, PT, PT, R7, UR14, RZ, P5, !PT ;  /* 0x0000000e07337c10 */ /* 0x000fc4000affe4ff */
[--C-:B------:R-:W-:Y:S02]  /*2170*/  SHF.R.U32.HI R5, RZ, 0xd, R141.reuse ;  /* 0x0000000dff057819 */ /* 0x100fe4000001168d */
[----:B------:R-:W-:Y:S01]  /*2180*/  IADD3 R52, P5, PT, R8, UR12, RZ ;  /* 0x0000000c08347c10 */ /* 0x000fe2000ffbe0ff */
[----:B------:R-:W-:Y:S01]  /*2190*/  USHF.R.S32.HI UR12, URZ, 0x1f, UR5 ;  /* 0x0000001fff0c7899 */ /* 0x000fe20008011405 */
[----:B------:R-:W-:Y:S02]  /*21a0*/  LOP3.LUT P6, RZ, R5, 0x1, RZ, 0xc0, !PT ;  /* 0x0000000105ff7812 */ /* 0x000fe400078cc0ff */
[----:B------:R-:W-:Y:S02]  /*21b0*/  IADD3.X R53, PT, PT, R9, UR14, RZ, P5, !PT ;  /* 0x0000000e09357c10 */ /* 0x000fe4000affe4ff */
[----:B------:R-:W-:Y:S02]  /*21c0*/  SHF.R.U32.HI R5, RZ, 0x5, R141 ;  /* 0x00000005ff057819 */ /* 0x000fe4000001168d */
[----:B------:R-:W-:-:S02]  /*21d0*/  IADD3 R54, P5, PT, R6, UR5, RZ ;  /* 0x0000000506367c10 */ /* 0x000fc4000ffbe0ff */
[----:B------:R-:W-:Y:S02]  /*21e0*/  LOP3.LUT P4, RZ, R5, 0x1, RZ, 0xc0, !PT ;  /* 0x0000000105ff7812 */ /* 0x000fe4000788c0ff */
[----:B------:R-:W-:Y:S02]  /*21f0*/  IADD3.X R55, PT, PT, R7, UR12, RZ, P5, !PT ;  /* 0x0000000c07377c10 */ /* 0x000fe4000affe4ff */
[----:B------:R-:W-:Y:S01]  /*2200*/  IADD3 R56, P5, PT, R8, UR5, RZ ;  /* 0x0000000508387c10 */ /* 0x000fe2000ffbe0ff */
[----:B------:R-:W-:Y:S01]  /*2210*/  UIMAD UR5, UR6, 0xb, URZ ;  /* 0x0000000b060578a4 */ /* 0x000fe2000f8e02ff */
[----:B------:R-:W-:Y:S01]  /*2220*/  VIADD R5, R140, 0xfffffffb ;  /* 0xfffffffb8c057836 */ /* 0x000fe20000000000 */
[----:B------:R-:W2:Y:S01]  /*2230*/  @P6 LDG.E.U8 R160, desc[UR22][R46.64] ;  /* 0x000000162ea06981 */ /* 0x000ea2000c1e1100 */
[----:B------:R-:W-:Y:S01]  /*2240*/  IADD3.X R57, PT, PT, R9, UR12, RZ, P5, !PT ;  /* 0x0000000c09397c10 */ /* 0x000fe2000affe4ff */
[----:B------:R-:W-:Y:S02]  /*2250*/  USHF.R.S32.HI UR14, URZ, 0x1f, UR5 ;  /* 0x0000001fff0e7899 */ /* 0x000fe40008011405 */
[----:B------:R-:W-:Y:S01]  /*2260*/  UIMAD UR12, UR6, 0x13, URZ ;  /* 0x00000013060c78a4 */ /* 0x000fe2000f8e02ff */
[----:B------:R-:W2:Y:S01]  /*2270*/  @P6 LDG.E.U8 R188, desc[UR22][R48.64] ;  /* 0x0000001630bc6981 */ /* 0x000ea2000c1e1100 */
[----:B------:R-:W-:-:S02]  /*2280*/  IADD3 R58, P5, PT, R6, UR5, RZ ;  /* 0x00000005063a7c10 */ /* 0x000fc4000ffbe0ff */
[----:B------:R-:W-:Y:S01]  /*2290*/  ISETP.GE.U32.AND P6, PT, R5, 0x7fffffdc, PT ;  /* 0x7fffffdc0500780c */ /* 0x000fe20003fc6070 */
[----:B------:R-:W-:Y:S01]  /*22a0*/  USHF.R.S32.HI UR15, URZ, 0x1f, UR12 ;  /* 0x0000001fff0f7899 */ /* 0x000fe2000801140c */
[----:B------:R-:W-:Y:S01]  /*22b0*/  SHF.R.U32.HI R5, RZ, 0xc, R141 ;  /* 0x0000000cff057819 */ /* 0x000fe2000001168d */
[----:B------:R-:W2:Y:S01]  /*22c0*/  @P4 LDG.E.U8 R190, desc[UR22][R50.64] ;  /* 0x0000001632be4981 */ /* 0x000ea2000c1e1100 */
[----:B------:R-:W-:Y:S02]  /*22d0*/  IADD3.X R59, PT, PT, R7, UR14, RZ, P5, !PT ;  /* 0x0000000e073b7c10 */ /* 0x000fe4000affe4ff */
[----:B------:R-:W-:Y:S01]  /*22e0*/  IADD3 R62, P5, PT, R6, UR12, RZ ;  /* 0x0000000c063e7c10 */ /* 0x000fe2000ffbe0ff */
[----:B------:R-:W2:Y:S01]  /*22f0*/  @P4 LDG.E.U8 R192, desc[UR22][R52.64] ;  /* 0x0000001634c04981 */ /* 0x000ea2000c1e1100 */
[----:B------:R-:W-:-:S03]  /*2300*/  LOP3.LUT P4, RZ, R5, 0x1, RZ, 0xc0, !PT ;  /* 0x0000000105ff7812 */ /* 0x000fc6000788c0ff */
[----:B------:R-:W2:Y:S01]  /*2310*/  @!P3 LDG.E.U8 R185, desc[UR22][R54.64] ;  /* 0x0000001636b9b981 */ /* 0x000ea2000c1e1100 */
[----:B------:R-:W-:-:S03]  /*2320*/  SHF.R.U32.HI R5, RZ, 0x4, R141 ;  /* 0x00000004ff057819 */ /* 0x000fc6000001168d */
[----:B------:R-:W2:Y:S01]  /*2330*/  @!P3 LDG.E.U8 R187, desc[UR22][R56.64] ;  /* 0x0000001638bbb981 */ /* 0x000ea2000c1e1100 */
[C---:B------:R-:W-:Y:S02]  /*2340*/  IADD3 R60, P3, PT, R8.reuse, UR5, RZ ;  /* 0x00000005083c7c10 */ /* 0x040fe4000ff7e0ff */
[----:B------:R-:W-:Y:S01]  /*2350*/  IADD3.X R63, PT, PT, R7, UR15, RZ, P5, !PT ;  /* 0x0000000f073f7c10 */ /* 0x000fe2000affe4ff */
[----:B------:R-:W2:Y:S01]  /*2360*/  @!P0 LDG.E.U8 R189, desc[UR22][R58.64] ;  /* 0x000000163abd8981 */ /* 0x000ea2000c1e1100 */
[----:B------:R-:W-:Y:S02]  /*2370*/  IADD3 R64, P5, PT, R8, UR12, RZ ;  /* 0x0000000c08407c10 */ /* 0x000fe4000ffbe0ff */
[----:B------:R-:W-:Y:S01]  /*2380*/  IADD3.X R61, PT, PT, R9, UR14, RZ, P3, !PT ;  /* 0x0000000e093d7c10 */ /* 0x000fe20009ffe4ff */
[----:B------:R-:W2:Y:S01]  /*2390*/  @P4 LDG.E.U8 R161, desc[UR22][R62.64] ;  /* 0x000000163ea14981 */ /* 0x000ea2000c1e1100 */
[----:B------:R-:W-:Y:S01]  /*23a0*/  LOP3.LUT P3, RZ, R5, 0x1, RZ, 0xc0, !PT ;  /* 0x0000000105ff7812 */ /* 0x000fe2000786c0ff */
[----:B------:R-:W-:Y:S01]  /*23b0*/  UIMAD UR12, UR6, 0x1b, URZ ;  /* 0x0000001b060c78a4 */ /* 0x000fe2000f8e02ff */
[----:B------:R-:W-:Y:S01]  /*23c0*/  LOP3.LUT R5, R0, 0x1f, RZ, 0xc0, !PT ;  /* 0x0000001f00057812 */ /* 0x000fe200078ec0ff */
[----:B------:R-:W2:Y:S01]  /*23d0*/  @!P0 LDG.E.U8 R191, desc[UR22][R60.64] ;  /* 0x000000163cbf8981 */ /* 0x000ea2000c1e1100 */
[----:B------:R-:W-:Y:S01]  /*23e0*/  IADD3.X R65, PT, PT, R9, UR15, RZ, P5, !PT ;  /* 0x0000000f09417c10 */ /* 0x000fe2000affe4ff */
[----:B------:R-:W-:-:S02]  /*23f0*/  USHF.R.S32.HI UR15, URZ, 0x1f, UR12 ;  /* 0x0000001fff0f7899 */ /* 0x000fc4000801140c */
[----:B------:R-:W-:Y:S02]  /*2400*/  IMAD R69, R5, UR7, RZ ;  /* 0x0000000705457c24 */ /* 0x000fe4000f8e02ff */
[----:B------:R-:W2:Y:S01]  /*2410*/  @P4 LDG.E.U8 R179, desc[UR22][R64.64] ;  /* 0x0000001640b34981 */ /* 0x000ea2000c1e1100 */
[----:B------:R-:W-:Y:S01]  /*2420*/  IADD3 R66, P4, PT, R6, UR12, RZ ;  /* 0x0000000c06427c10 */ /* 0x000fe2000ff9e0ff */
[----:B------:R-:W-:Y:S01]  /*2430*/  USHF.L.U32 UR5, UR6, 0x2, URZ ;  /* 0x0000000206057899 */ /* 0x000fe200080006ff */
[----:B------:R-:W-:Y:S02]  /*2440*/  IADD3 R114, P0, PT, R69, UR18, RZ ;  /* 0x0000001245727c10 */ /* 0x000fe4000ff1e0ff */
[----:B------:R-:W-:Y:S02]  /*2450*/  IADD3.X R67, PT, PT, R7, UR15, RZ, P4, !PT ;  /* 0x0000000f07437c10 */ /* 0x000fe4000a7fe4ff */
[----:B------:R-:W-:Y:S01]  /*2460*/  IADD3 R70, P4, PT, R8, UR12, RZ ;  /* 0x0000000c08467c10 */ /* 0x000fe2000ff9e0ff */
[----:B------:R-:W-:Y:S01]  /*2470*/  USHF.R.S32.HI UR14, URZ, 0x1f, UR5 ;  /* 0x0000001fff0e7899 */ /* 0x000fe20008011405 */
[----:B------:R-:W-:Y:S01]  /*2480*/  LEA.HI.X.SX32 R122, R69, UR19, 0x1, P0 ;  /* 0x00000013457a7c11 */ /* 0x000fe200080f0eff */
[----:B------:R-:W2:Y:S01]  /*2490*/  @P3 LDG.E.U8 R181, desc[UR22][R66.64] ;  /* 0x0000001642b53981 */ /* 0x000ea2000c1e1100 */
[----:B------:R-:W-:-:S02]  /*24a0*/  ISETP.GE.U32.AND P0, PT, R71, 0x7fffffd4, PT ;  /* 0x7fffffd44700780c */ /* 0x000fc40003f06070 */
[----:B------:R-:W-:Y:S02]  /*24b0*/  IADD3.X R71, PT, PT, R9, UR15, RZ, P4, !PT ;  /* 0x0000000f09477c10 */ /* 0x000fe4000a7fe4ff */
[----:B------:R-:W-:Y:S02]  /*24c0*/  IADD3 R68, P5, PT, R6, UR5, RZ ;  /* 0x0000000506447c10 */ /* 0x000fe4000ffbe0ff */
[----:B------:R-:W-:Y:S01]  /*24d0*/  IADD3 R72, P4, PT, R8, UR5, RZ ;  /* 0x0000000508487c10 */ /* 0x000fe2000ff9e0ff */
[----:B------:R-:W-:Y:S01]  /*24e0*/  UIMAD UR5, UR6, 0xc, URZ ;  /* 0x0000000c060578a4 */ /* 0x000fe2000f8e02ff */
[----:B------:R-:W-:Y:S01]  /*24f0*/  IADD3.X R69, PT, PT, R7, UR14, RZ, P5, !PT ;  /* 0x0000000e07457c10 */ /* 0x000fe2000affe4ff */
[----:B------:R-:W2:Y:S01]  /*2500*/  @P3 LDG.E.U8 R183, desc[UR22][R70.64] ;  /* 0x0000001646b73981 */ /* 0x000ea2000c1e1100 */
[----:B------:R-:W-:Y:S01]  /*2510*/  IADD3.X R73, PT, PT, R9, UR14, RZ, P4, !PT ;  /* 0x0000000e09497c10 */ /* 0x000fe2000a7fe4ff */
[----:B------:R-:W-:Y:S01]  /*2520*/  USHF.R.S32.HI UR14, URZ, 0x1f, UR5 ;  /* 0x0000001fff0e7899 */ /* 0x000fe20008011405 */
[----:B------:R-:W-:Y:S01]  /*2530*/  LOP3.LUT P4, RZ, R74, 0x1, RZ, 0xc0, !PT ;  /* 0x000000014aff7812 */ /* 0x000fe2000788c0ff */
[----:B------:R-:W-:Y:S01]  /*2540*/  UIMAD UR12, UR6, 0x14, URZ ;  /* 0x00000014060c78a4 */ /* 0x000fe2000f8e02ff */
[----:B------:R-:W-:Y:S01]  /*2550*/  IADD3 R74, P3, PT, R6, UR5, RZ ;  /* 0x00000005064a7c10 */ /* 0x000fe2000ff7e0ff */
[----:B------:R-:W2:Y:S01]  /*2560*/  @!P6 LDG.E.U8 R178, desc[UR22][R68.64] ;  /* 0x0000001644b2e981 */ /* 0x000ea2000c1e1100 */
[----:B------:R-:W-:-:S02]  /*2570*/  IADD3 R78, P5, PT, R8, UR5, RZ ;  /* 0x00000005084e7c10 */ /* 0x000fc4000ffbe0ff */
[----:B------:R-:W-:Y:S01]  /*2580*/  IADD3.X R75, PT, PT, R7, UR14, RZ, P3, !PT ;  /* 0x0000000e074b7c10 */ /* 0x000fe20009ffe4ff */
[----:B------:R-:W2:Y:S01]  /*2590*/  @!P6 LDG.E.U8 R180, desc[UR22][R72.64] ;  /* 0x0000001648b4e981 */ /* 0x000ea2000c1e1100 */
[----:B------:R-:W-:Y:S02]  /*25a0*/  ISETP.GE.U32.AND P3, PT, R79, 0x7fffffdb, PT ;  /* 0x7fffffdb4f00780c */ /* 0x000fe40003f66070 */
[----:B------:R-:W-:Y:S01]  /*25b0*/  IADD3.X R79, PT, PT, R9, UR14, RZ, P5, !PT ;  /* 0x0000000e094f7c10 */ /* 0x000fe2000affe4ff */
[----:B------:R-:W-:Y:S01]  /*25c0*/  USHF.R.S32.HI UR15, URZ, 0x1f, UR12 ;  /* 0x0000001fff0f7899 */ /* 0x000fe2000801140c */
[----:B------:R-:W-:Y:S01]  /*25d0*/  LOP3.LUT P5, RZ, R80, 0x1, RZ, 0xc0, !PT ;  /* 0x0000000150ff7812 */ /* 0x000fe200078ac0ff */
[----:B------:R-:W2:Y:S01]  /*25e0*/  @!P0 LDG.E.U8 R182, desc[UR22][R74.64] ;  /* 0x000000164ab68981 */ /* 0x000ea2000c1e1100 */
[----:B------:R-:W-:-:S03]  /*25f0*/  IADD3 R76, P6, PT, R6, UR12, RZ ;  /* 0x0000000c064c7c10 */ /* 0x000fc6000ffde0ff */
[----:B------:R-:W2:Y:S01]  /*2600*/  @!P0 LDG.E.U8 R184, desc[UR22][R78.64] ;  /* 0x000000164eb88981 */ /* 0x000ea2000c1e1100 */
[----:B------:R-:W-:Y:S01]  /*2610*/  IADD3 R80, P0, PT, R8, UR12, RZ ;  /* 0x0000000c08507c10 */ /* 0x000fe2000ff1e0ff */
[----:B------:R-:W-:Y:S01]  /*2620*/  UIMAD UR12, UR6, 0x1c, URZ ;  /* 0x0000001c060c78a4 */ /* 0x000fe2000f8e02ff */
[----:B------:R-:W-:Y:S01]  /*2630*/  IADD3.X R77, PT, PT, R7, UR15, RZ, P6, !PT ;  /* 0x0000000f074d7c10 */ /* 0x000fe2000b7fe4ff */
[----:B------:R-:W-:Y:S01]  /*2640*/  UIMAD UR5, UR6, 0x5, URZ ;  /* 0x00000005060578a4 */ /* 0x000fe2000f8e02ff */
[----:B------:R-:W-:Y:S01]  /*2650*/  IADD3.X R81, PT, PT, R9, UR15, RZ, P0, !PT ;  /* 0x0000000f09517c10 */ /* 0x000fe200087fe4ff */
[----:B------:R-:W-:Y:S02]  /*2660*/  USHF.R.S32.HI UR15, URZ, 0x1f, UR12 ;  /* 0x0000001fff0f7899 */ /* 0x000fe4000801140c */
[----:B------:R-:W-:Y:S01]  /*2670*/  USHF.R.S32.HI UR14, URZ, 0x1f, UR5 ;  /* 0x0000001fff0e7899 */ /* 0x000fe20008011405 */
[C---:B------:R-:W-:Y:S01]  /*2680*/  IADD3 R82, P0, PT, R6.reuse, UR12, RZ ;  /* 0x0000000c06527c10 */ /* 0x040fe2000ff1e0ff */
[----:B------:R-:W2:Y:S04]  /*2690*/  @P4 LDG.E.U8 R162, desc[UR22][R76.64] ;  /* 0x000000164ca24981 */ /* 0x000ea8000c1e1100 */
[----:B------:R-:W2:Y:S01]  /*26a0*/  @P4 LDG.E.U8 R172, desc[UR22][R80.64] ;  /* 0x0000001650ac4981 */ /* 0x000ea2000c1e1100 */
[----:B------:R-:W-:-:S02]  /*26b0*/  IADD3 R84, P4, PT, R6, UR5, RZ ;  /* 0x0000000506547c10 */ /* 0x000fc4000ff9e0ff */
[----:B------:R-:W-:Y:S02]  /*26c0*/  IADD3.X R83, PT, PT, R7, UR15, RZ, P0, !PT ;  /* 0x0000000f07537c10 */ /* 0x000fe400087fe4ff */
[----:B------:R-:W-:Y:S02]  /*26d0*/  ISETP.GE.U32.AND P0, PT, R85, 0x7fffffd3, PT ;  /* 0x7fffffd35500780c */ /* 0x000fe40003f06070 */
[----:B------:R-:W-:Y:S02]  /*26e0*/  IADD3.X R85, PT, PT, R7, UR14, RZ, P4, !PT ;  /* 0x0000000e07557c10 */ /* 0x000fe4000a7fe4ff */
[----:B------:R-:W-:-:S04]  /*26f0*/  IADD3 R86, P4, PT, R8, UR12, RZ ;  /* 0x0000000c08567c10 */ /* 0x000fc8000ff9e0ff */
[C---:B------:R-:W-:Y:S02]  /*2700*/  IADD3.X R87, PT, PT, R9.reuse, UR15, RZ, P4, !PT ;  /* 0x0000000f09577c10 */ /* 0x040fe4000a7fe4ff */
[----:B------:R-:W-:Y:S01]  /*2710*/  IADD3 R88, P4, PT, R8, UR5, RZ ;  /* 0x0000000508587c10 */ /* 0x000fe2000ff9e0ff */
[----:B------:R-:W-:Y:S01]  /*2720*/  UIMAD UR5, UR6, 0xd, URZ ;  /* 0x0000000d060578a4 */ /* 0x000fe2000f8e02ff */
[----:B------:R-:W-:Y:S02]  /*2730*/  PRMT R171, RZ, 0x7610, R171 ;  /* 0x00007610ffab7816 */ /* 0x000fe400000000ab */
[----:B------:R-:W-:Y:S02]  /*2740*/  PRMT R173, RZ, 0x7610, R173 ;  /* 0x00007610ffad7816 */ /* 0x000fe400000000ad */
[----:B------:R-:W-:Y:S01]  /*2750*/  IADD3.X R89, PT, PT, R9, UR14, RZ, P4, !PT ;  /* 0x0000000e09597c10 */ /* 0x000fe2000a7fe4ff */
[----:B------:R-:W-:Y:S01]  /*2760*/  UIMAD UR12, UR6, 0x15, URZ ;  /* 0x00000015060c78a4 */ /* 0x000fe2000f8e02ff */
[----:B------:R-:W-:Y:S01]  /*2770*/  PRMT R174, RZ, 0x7610, R174 ;  /* 0x00007610ffae7816 */ /* 0x000fe200000000ae */
[----:B------:R-:W-:Y:S01]  /*2780*/  USHF.R.S32.HI UR14, URZ, 0x1f, UR5 ;  /* 0x0000001fff0e7899 */ /* 0x000fe20008011405 */
[----:B------:R-:W2:Y:S01]  /*2790*/  @!P3 LDG.E.U8 R171, desc[UR22][R84.64] ;  /* 0x0000001654abb981 */ /* 0x000ea2000c1e1100 */
[----:B------:R-:W-:Y:S01]  /*27a0*/  PRMT R176, RZ, 0x7610, R176 ;  /* 0x00007610ffb07816 */ /* 0x000fe200000000b0 */
[----:B------:R-:W-:-:S02]  /*27b0*/  USHF.R.S32.HI UR15, URZ, 0x1f, UR12 ;  /* 0x0000001fff0f7899 */ /* 0x000fc4000801140c */
[----:B------:R-:W2:Y:S01]  /*27c0*/  @!P3 LDG.E.U8 R173, desc[UR22][R88.64] ;  /* 0x0000001658adb981 */ /* 0x000ea2000c1e1100 */
[----:B------:R-:W-:Y:S01]  /*27d0*/  IADD3 R90, P3, PT, R6, UR5, RZ ;  /* 0x00000005065a7c10 */ /* 0x000fe2000ff7e0ff */
[----:B------:R-:W-:Y:S01]  /*27e0*/  VIADD R95, R140, 0xfffffff9 ;  /* 0xfffffff98c5f7836 */ /* 0x000fe20000000000 */
[----:B------:R-:W-:Y:S01]  /*27f0*/  SHF.R.U32.HI R93, RZ, 0xa, R141 ;  /* 0x0000000aff5d7819 */ /* 0x000fe2000001168d */
[----:B------:R-:W2:Y:S01]  /*2800*/  @P5 LDG.E.U8 R174, desc[UR22][R82.64] ;  /* 0x0000001652ae5981 */ /* 0x000ea2000c1e1100 */
[----:B------:R-:W-:Y:S02]  /*2810*/  IADD3 R92, P4, PT, R6, UR12, RZ ;  /* 0x0000000c065c7c10 */ /* 0x000fe4000ff9e0ff */
[----:B------:R-:W-:Y:S01]  /*2820*/  IADD3.X R91, PT, PT, R7, UR14, RZ, P3, !PT ;  /* 0x0000000e075b7c10 */ /* 0x000fe20009ffe4ff */
[----:B------:R-:W2:Y:S01]  /*2830*/  @P5 LDG.E.U8 R176, desc[UR22][R86.64] ;  /* 0x0000001656b05981 */ /* 0x000ea2000c1e1100 */
[----:B------:R-:W-:Y:S02]  /*2840*/  IADD3 R94, P3, PT, R8, UR5, RZ ;  /* 0x00000005085e7c10 */ /* 0x000fe4000ff7e0ff */
[----:B------:R-:W-:-:S02]  /*2850*/  LOP3.LUT P5, RZ, R93, 0x1, RZ, 0xc0, !PT ;  /* 0x000000015dff7812 */ /* 0x000fc400078ac0ff */
[----:B------:R-:W-:Y:S02]  /*2860*/  IADD3.X R93, PT, PT, R7, UR15, RZ, P4, !PT ;  /* 0x0000000f075d7c10 */ /* 0x000fe4000a7fe4ff */
[----:B------:R-:W-:Y:S02]  /*2870*/  ISETP.GE.U32.AND P4, PT, R95, 0x7fffffda, PT ;  /* 0x7fffffda5f00780c */ /* 0x000fe40003f86070 */
[----:B------:R-:W-:Y:S02]  /*2880*/  IADD3.X R95, PT, PT, R9, UR14, RZ, P3, !PT ;  /* 0x0000000e095f7c10 */ /* 0x000fe40009ffe4ff */
[----:B------:R-:W-:Y:S02]  /*2890*/  IADD3 R96, P3, PT, R8, UR12, RZ ;  /* 0x0000000c08607c10 */ /* 0x000fe4000ff7e0ff */
[----:B------:R-:W-:Y:S02]  /*28a0*/  SHF.R.U32.HI R106, RZ, 0x2, R141 ;  /* 0x00000002ff6a7819 */ /* 0x000fe4000001168d */
[----:B------:R-:W-:-:S02]  /*28b0*/  PRMT R175, RZ, 0x7610, R175 ;  /* 0x00007610ffaf7816 */ /* 0x000fc400000000af */
[----:B------:R-:W-:Y:S02]  /*28c0*/  IADD3.X R97, PT, PT, R9, UR15, RZ, P3, !PT ;  /* 0x0000000f09617c10 */ /* 0x000fe40009ffe4ff */
[----:B------:R-:W-:Y:S01]  /*28d0*/  PRMT R177, RZ, 0x7610, R177 ;  /* 0x00007610ffb17816 */ /* 0x000fe200000000b1 */
[----:B------:R-:W-:Y:S01]  /*28e0*/  UIMAD UR12, UR6, 0x1d, URZ ;  /* 0x0000001d060c78a4 */ /* 0x000fe2000f8e02ff */
[----:B------:R-:W-:Y:S01]  /*28f0*/  LOP3.LUT P3, RZ, R106, 0x1, RZ, 0xc0, !PT ;  /* 0x000000016aff7812 */ /* 0x000fe2000786c0ff */
[----:B0-----:R-:W-:Y:S01]  /*2900*/  IMAD R106, R98, UR16, RZ ;  /* 0x00000010626a7c24 */ /* 0x001fe2000f8e02ff */
[----:B------:R-:W-:Y:S01]  /*2910*/  PRMT R163, RZ, 0x7610, R163 ;  /* 0x00007610ffa37816 */ /* 0x000fe200000000a3 */
[----:B------:R-:W2:Y:S01]  /*2920*/  @!P0 LDG.E.U8 R175, desc[UR22][R90.64] ;  /* 0x000000165aaf8981 */ /* 0x000ea2000c1e1100 */
[----:B------:R-:W-:Y:S01]  /*2930*/  PRMT R165, RZ, 0x7610, R165 ;  /* 0x00007610ffa57816 */ /* 0x000fe200000000a5 */
[----:B------:R-:W-:Y:S01]  /*2940*/  USHF.R.S32.HI UR15, URZ, 0x1f, UR12 ;  /* 0x0000001fff0f7899 */ /* 0x000fe2000801140c */
[----:B------:R-:W-:Y:S01]  /*2950*/  IMAD R107, R102, UR16, RZ ;  /* 0x00000010666b7c24 */ /* 0x000fe2000f8e02ff */
[----:B------:R-:W3:Y:S01]  /*2960*/  @!P0 LDG.E.U8 R177, desc[UR22][R94.64] ;  /* 0x000000165eb18981 */ /* 0x000ee2000c1e1100 */
[----:B------:R-:W-:Y:S01]  /*2970*/  IADD3 R98, P0, PT, R106, R114, RZ ;  /* 0x000000726a627210 */ /* 0x000fe20007f1e0ff */
[----:B------:R-:W-:-:S02]  /*2980*/  IMAD R117, R100, UR16, RZ ;  /* 0x0000001064757c24 */ /* 0x000fc4000f8e02ff */
[----:B------:R-:W4:Y:S01]  /*2990*/  @P5 LDG.E.U8 R163, desc[UR22][R92.64] ;  /* 0x000000165ca35981 */ /* 0x000f22000c1e1100 */
[----:B------:R-:W-:-:S03]  /*29a0*/  IMAD R111, R101, UR16, RZ ;  /* 0x00000010656f7c24 */ /* 0x000fc6000f8e02ff */
[----:B------:R-:W4:Y:S01]  /*29b0*/  @P5 LDG.E.U8 R165, desc[UR22][R96.64] ;  /* 0x0000001660a55981 */ /* 0x000f22000c1e1100 */
[----:B------:R-:W-:Y:S01]  /*29c0*/  IADD3 R100, P5, PT, R6, UR12, RZ ;  /* 0x0000000c06647c10 */ /* 0x000fe2000ffbe0ff */
[----:B------:R-:W-:Y:S01]  /*29d0*/  IMAD R119, R99, UR16, RZ ;  /* 0x0000001063777c24 */ /* 0x000fe2000f8e02ff */
[----:B------:R-:W-:Y:S01]  /*29e0*/  LEA.HI.X.SX32 R99, R106, R122, 0x1, P0 ;  /* 0x0000007a6a637211 */ /* 0x000fe200000f0eff */
[----:B------:R-:W-:Y:S01]  /*29f0*/  IMAD R109, R103, UR16, RZ ;  /* 0x00000010676d7c24 */ /* 0x000fe2000f8e02ff */
[-C--:B------:R-:W-:Y:S01]  /*2a00*/  IADD3 R102, P0, PT, R107, R114.reuse, RZ ;  /* 0x000000726b667210 */ /* 0x080fe20007f1e0ff */
[----:B------:R-:W-:Y:S01]  /*2a10*/  IMAD R113, R104, UR16, RZ ;  /* 0x0000001068717c24 */ /* 0x000fe2000f8e02ff */
[----:B------:R-:W-:Y:S02]  /*2a20*/  IADD3.X R101, PT, PT, R7, UR15, RZ, P5, !PT ;  /* 0x0000000f07657c10 */ /* 0x000fe4000affe4ff */
[-C--:B------:R-:W-:Y:S01]  /*2a30*/  IADD3 R106, P5, PT, R111, R114.reuse, RZ ;  /* 0x000000726f6a7210 */ /* 0x080fe20007fbe0ff */
[----:B------:R-:W-:Y:S01]  /*2a40*/  IMAD R115, R105, UR16, RZ ;  /* 0x0000001069737c24 */ /* 0x000fe2000f8e02ff */
[----:B------:R-:W-:-:S02]  /*2a50*/  IADD3 R104, P6, PT, R109, R114, RZ ;  /* 0x000000726d687210 */ /* 0x000fc40007fde0ff */
[----:B------:R-:W-:Y:S02]  /*2a60*/  LEA.HI.X.SX32 R103, R107, R122, 0x1, P0 ;  /* 0x0000007a6b677211 */ /* 0x000fe400000f0eff */
[----:B------:R-:W-:Y:S02]  /*2a70*/  IADD3 R108, P0, PT, R113, R114, RZ ;  /* 0x00000072716c7210 */ /* 0x000fe40007f1e0ff */
[----:B------:R-:W-:Y:S02]  /*2a80*/  LEA.HI.X.SX32 R107, R111, R122, 0x1, P5 ;  /* 0x0000007a6f6b7211 */ /* 0x000fe400028f0eff */
[----:B------:R-:W-:Y:S02]  /*2a90*/  IADD3 R112, P5, PT, R117, R114, RZ ;  /* 0x0000007275707210 */ /* 0x000fe40007fbe0ff */
[----:B------:R-:W-:Y:S01]  /*2aa0*/  LEA.HI.X.SX32 R105, R109, R122, 0x1, P6 ;  /* 0x0000007a6d697211 */ /* 0x000fe200030f0eff */
[----:B------:R-:W-:Y:S01]  /*2ab0*/  UIMAD UR5, UR6, 0x6, URZ ;  /* 0x00000006060578a4 */ /* 0x000fe2000f8e02ff */
[----:B------:R-:W-:Y:S01]  /*2ac0*/  IADD3 R110, P6, PT, R115, R114, RZ ;  /* 0x00000072736e7210 */ /* 0x000fe20007fde0ff */
[----:B------:R-:W-:Y:S01]  /*2ad0*/  VIADD R120, R140, 0xfffffff1 ;  /* 0xfffffff18c787836 */ /* 0x000fe20000000000 */
[----:B------:R-:W-:-:S02]  /*2ae0*/  LEA.HI.X.SX32 R109, R113, R122, 0x1, P0 ;  /* 0x0000007a716d7211 */ /* 0x000fc400000f0eff */
[----:B------:R-:W-:Y:S02]  /*2af0*/  IADD3 R114, P0, PT, R119, R114, RZ ;  /* 0x0000007277727210 */ /* 0x000fe40007f1e0ff */
[-C--:B------:R-:W-:Y:S02]  /*2b00*/  LEA.HI.X.SX32 R113, R117, R122.reuse, 0x1, P5 ;  /* 0x0000007a75717211 */ /* 0x080fe400028f0eff */
[----:B------:R-:W-:Y:S01]  /*2b10*/  IADD3 R118, P5, PT, R8, UR12, RZ ;  /* 0x0000000c08767c10 */ /* 0x000fe2000ffbe0ff */
[----:B------:R-:W-:Y:S01]  /*2b20*/  USHF.R.S32.HI UR14, URZ, 0x1f, UR5 ;  /* 0x0000001fff0e7899 */ /* 0x000fe20008011405 */
[-C--:B------:R-:W-:Y:S02]  /*2b30*/  LEA.HI.X.SX32 R111, R115, R122.reuse, 0x1, P6 ;  /* 0x0000007a736f7211 */ /* 0x080fe400030f0eff */
[----:B------:R-:W-:Y:S02]  /*2b40*/  LEA.HI.X.SX32 R115, R119, R122, 0x1, P0 ;  /* 0x0000007a77737211 */ /* 0x000fe400000f0eff */
[----:B------:R-:W-:-:S02]  /*2b50*/  ISETP.GE.U32.AND P0, PT, R120, 0x7fffffd2, PT ;  /* 0x7fffffd27800780c */ /* 0x000fc40003f06070 */
[----:B------:R-:W-:Y:S02]  /*2b60*/  IADD3.X R119, PT, PT, R9, UR15, RZ, P5, !PT ;  /* 0x0000000f09777c10 */ /* 0x000fe4000affe4ff */
[----:B------:R-:W-:Y:S02]  /*2b70*/  IADD3 R116, P6, PT, R6, UR5, RZ ;  /* 0x0000000506747c10 */ /* 0x000fe4000ffde0ff */
[----:B------:R-:W-:Y:S01]  /*2b80*/  IADD3 R120, P5, PT, R8, UR5, RZ ;  /* 0x0000000508787c10 */ /* 0x000fe2000ffbe0ff */
[----:B------:R-:W-:Y:S01]  /*2b90*/  UIMAD UR12, UR6, 0x16, URZ ;  /* 0x00000016060c78a4 */ /* 0x000fe2000f8e02ff */
[----:B------:R-:W-:Y:S02]  /*2ba0*/  PRMT R164, RZ, 0x7610, R164 ;  /* 0x00007610ffa47816 */ /* 0x000fe400000000a4 */
[----:B------:R-:W-:Y:S02]  /*2bb0*/  PRMT R166, RZ, 0x7610, R166 ;  /* 0x00007610ffa67816 */ /* 0x000fe400000000a6 */
[----:B------:R-:W-:-:S02]  /*2bc0*/  IADD3.X R117, PT, PT, R7, UR14, RZ, P6, !PT ;  /* 0x0000000e07757c10 */ /* 0x000fc4000b7fe4ff */
[----:B------:R-:W-:Y:S01]  /*2bd0*/  IADD3.X R121, PT, PT, R9, UR14, RZ, P5, !PT ;  /* 0x0000000e09797c10 */ /* 0x000fe2000affe4ff */
[----:B------:R-:W-:Y:S01]  /*2be0*/  USHF.R.S32.HI UR16, URZ, 0x1f, UR12 ;  /* 0x0000001fff107899 */ /* 0x000fe2000801140c */
[----:B------:R-:W-:Y:S01]  /*2bf0*/  PRMT R167, RZ, 0x7610, R167 ;  /* 0x00007610ffa77816 */ /* 0x000fe200000000a7 */
[----:B------:R-:W5:Y:S01]  /*2c00*/  @!P4 LDG.E.U8 R164, desc[UR22][R116.64] ;  /* 0x0000001674a4c981 */ /* 0x000f62000c1e1100 */
[----:B------:R-:W-:Y:S01]  /*2c10*/  PRMT R169, RZ, 0x7610, R169 ;  /* 0x00007610ffa97816 */ /* 0x000fe200000000a9 */
[----:B------:R-:W-:Y:S01]  /*2c20*/  UIMAD UR5, UR6, 0xe, URZ ;  /* 0x0000000e060578a4 */ /* 0x000fe2000f8e02ff */
[----:B------:R-:W-:Y:S01]  /*2c30*/  SHF.R.U32.HI R122, RZ, 0x9, R141 ;  /* 0x00000009ff7a7819 */ /* 0x000fe2000001168d */
[----:B------:R-:W5:Y:S01]  /*2c40*/  @!P4 LDG.E.U8 R166, desc[UR22][R120.64] ;  /* 0x0000001678a6c981 */ /* 0x000f62000c1e1100 */
[----:B------:R-:W-:Y:S01]  /*2c50*/  IADD3 R126, P4, PT, R6, UR12, RZ ;  /* 0x0000000c067e7c10 */ /* 0x000fe2000ff9e0ff */
[----:B------:R-:W-:Y:S01]  /*2c60*/  USHF.R.S32.HI UR15, URZ, 0x1f, UR5 ;  /* 0x0000001fff0f7899 */ /* 0x000fe20008011405 */
[----:B------:R-:W-:Y:S01]  /*2c70*/  LOP3.LUT P5, RZ, R122, 0x1, RZ, 0xc0, !PT ;  /* 0x000000017aff7812 */ /* 0x000fe200078ac0ff */
[----:B------:R-:W5:Y:S01]  /*2c80*/  @P3 LDG.E.U8 R167, desc[UR22][R100.64] ;  /* 0x0000001664a73981 */ /* 0x000f62000c1e1100 */
[----:B------:R-:W-:Y:S01]  /*2c90*/  IADD3.X R127, PT, PT, R7, UR16, RZ, P4, !PT ;  /* 0x00000010077f7c10 */ /* 0x000fe2000a7fe4ff */
[----:B------:R-:W-:Y:S01]  /*2ca0*/  UIMAD UR14, UR6, 0x1e, URZ ;  /* 0x0000001e060e78a4 */ /* 0x000fe2000f8e02ff */
[----:B------:R-:W-:Y:S01]  /*2cb0*/  IADD3 R130, P4, PT, R8, UR5, RZ ;  /* 0x0000000508827c10 */ /* 0x000fe2000ff9e0ff */
[----:B------:R-:W5:Y:S01]  /*2cc0*/  @P3 LDG.E.U8 R169, desc[UR22][R118.64] ;  /* 0x0000001676a93981 */ /* 0x000f62000c1e1100 */
[----:B------:R-:W-:Y:S01]  /*2cd0*/  IADD3 R122, P3, PT, R6, UR5, RZ ;  /* 0x00000005067a7c10 */ /* 0x000fe2000ff7e0ff */
[----:B------:R-:W-:Y:S01]  /*2ce0*/  USHF.R.S32.HI UR17, URZ, 0x1f, UR14 ;  /* 0x0000001fff117899 */ /* 0x000fe2000801140e */
[----:B------:R-:W-:-:S02]  /*2cf0*/  PRMT R168, RZ, 0x7610, R168 ;  /* 0x00007610ffa87816 */ /* 0x000fc400000000a8 */
[----:B------:R-:W-:Y:S02]  /*2d00*/  PRMT R186, RZ, 0x7610, R186 ;  /* 0x00007610ffba7816 */ /* 0x000fe400000000ba */
[----:B------:R-:W-:Y:S02]  /*2d10*/  IADD3.X R123, PT, PT, R7, UR15, RZ, P3, !PT ;  /* 0x0000000f077b7c10 */ /* 0x000fe40009ffe4ff */
[----:B------:R-:W-:Y:S02]  /*2d20*/  IADD3.X R131, PT, PT, R9, UR15, RZ, P4, !PT ;  /* 0x0000000f09837c10 */ /* 0x000fe4000a7fe4ff */
[----:B------:R-:W-:Y:S01]  /*2d30*/  IADD3 R128, P3, PT, R6, UR14, RZ ;  /* 0x0000000e06807c10 */ /* 0x000fe2000ff7e0ff */
[----:B------:R-:W5:Y:S01]  /*2d40*/  @!P0 LDG.E.U8 R168, desc[UR22][R122.64] ;  /* 0x000000167aa88981 */ /* 0x000f62000c1e1100 */
[----:B------:R-:W-:Y:S02]  /*2d50*/  SHF.R.U32.HI R125, RZ, 0x1, R141 ;  /* 0x00000001ff7d7819 */ /* 0x000fe4000001168d */
[----:B------:R-:W-:Y:S01]  /*2d60*/  IADD3.X R129, PT, PT, R7, UR17, RZ, P3, !PT ;  /* 0x0000001107817c10 */ /* 0x000fe20009ffe4ff */
[----:B------:R-:W5:Y:S01]  /*2d70*/  @!P0 LDG.E.U8 R186, desc[UR22][R130.64] ;  /* 0x0000001682ba8981 */ /* 0x000f62000c1e1100 */
[----:B------:R-:W-:-:S02]  /*2d80*/  IADD3 R134, P0, PT, R8, UR12, RZ ;  /* 0x0000000c08867c10 */ /* 0x000fc4000ff1e0ff */
[----:B------:R-:W-:Y:S02]  /*2d90*/  LOP3.LUT P3, RZ, R125, 0x1, RZ, 0xc0, !PT ;  /* 0x000000017dff7812 */ /* 0x000fe4000786c0ff */
[----:B------:R-:W-:Y:S02]  /*2da0*/  IADD3.X R135, PT, PT, R9, UR16, RZ, P0, !PT ;  /* 0x0000001009877c10 */ /* 0x000fe400087fe4ff */
[----:B------:R-:W-:Y:S01]  /*2db0*/  IADD3 R136, P0, PT, R8, UR14, RZ ;  /* 0x0000000e08887c10 */ /* 0x000fe2000ff1e0ff */
[----:B------:R-:W-:-:S03]  /*2dc0*/  VIADD R124, R140, 0xfffffff8 ;  /* 0xfffffff88c7c7836 */ /* 0x000fc60000000000 */
[----:B------:R-:W-:Y:S01]  /*2dd0*/  IADD3.X R139, PT, PT, R9, UR17, RZ, P0, !PT ;  /* 0x00000011098b7c10 */ /* 0x000fe200087fe4ff */
[----:B------:R-:W-:Y:S01]  /*2de0*/  UIMAD UR5, UR6, 0x7, URZ ;  /* 0x00000007060578a4 */ /* 0x000fe2000f8e02ff */
[----:B------:R-:W-:Y:S02]  /*2df0*/  ISETP.GE.U32.AND P4, PT, R124, 0x7fffffd9, PT ;  /* 0x7fffffd97c00780c */ /* 0x000fe40003f86070 */
[----:B------:R-:W-:Y:S01]  /*2e00*/  PRMT R194, RZ, 0x7610, R194 ;  /* 0x00007610ffc27816 */ /* 0x000fe200000000c2 */
[----:B------:R-:W-:Y:S01]  /*2e10*/  @P3 IMAD.MOV.U32 R124, RZ, RZ, R136 ;  /* 0x000000ffff7c3224 */ /* 0x000fe200078e0088 */
[----:B------:R-:W-:Y:S01]  /*2e20*/  PRMT R206, RZ, 0x7610, R206 ;  /* 0x00007610ffce7816 */ /* 0x000fe200000000ce */
[----:B------:R-:W-:Y:S02]  /*2e30*/  @P3 IMAD.MOV.U32 R125, RZ, RZ, R139 ;  /* 0x000000ffff7d3224 */ /* 0x000fe400078e008b */
[----:B------:R-:W-:Y:S01]  /*2e40*/  VIADD R137, R140, 0x1f ;  /* 0x0000001f8c897836 */ /* 0x000fe20000000000 */
[----:B------:R-:W-:Y:S01]  /*2e50*/  USHF.R.S32.HI UR12, URZ, 0x1f, UR5 ;  /* 0x0000001fff0c7899 */ /* 0x000fe20008011405 */
[----:B------:R-:W-:Y:S01]  /*2e60*/  PRMT R170, RZ, 0x7610, R170 ;  /* 0x00007610ffaa7816 */ /* 0x000fe200000000aa */
[----:B------:R-:W5:Y:S01]  /*2e70*/  @P3 LDG.E.U8 R194, desc[UR22][R128.64] ;  /* 0x0000001680c23981 */ /* 0x000f62000c1e1100 */
[----:B------:R-:W-:-:S03]  /*2e80*/  PRMT R204, RZ, 0x7610, R204 ;  /* 0x00007610ffcc7816 */ /* 0x000fc600000000cc */
[----:B------:R0:W5:Y:S01]  /*2e90*/  @P3 LDG.E.U8 R206, desc[UR22][R124.64] ;  /* 0x000000167cce3981 */ /* 0x000162000c1e1100 */
[----:B------:R-:W-:Y:S02]  /*2ea0*/  IADD3 R138, P3, PT, R6, UR5, RZ ;  /* 0x00000005068a7c10 */ /* 0x000fe4000ff7e0ff */
[----:B------:R-:W-:Y:S01]  /*2eb0*/  ISETP.GT.AND P0, PT, R137, 0x1f, PT ;  /* 0x0000001f8900780c */ /* 0x000fe20003f04270 */
[----:B------:R-:W5:Y:S01]  /*2ec0*/  @P5 LDG.E.U8 R170, desc[UR22][R126.64] ;  /* 0x000000167eaa5981 */ /* 0x000f62000c1e1100 */
[----:B------:R-:W-:Y:S01]  /*2ed0*/  SHF.R.U32.HI R144, RZ, 0x8, R141 ;  /* 0x00000008ff907819 */ /* 0x000fe2000001168d */
[----:B------:R-:W-:Y:S01]  /*2ee0*/  VIADD R142, R140, 0xfffffff0 ;  /* 0xfffffff08c8e7836 */ /* 0x000fe20000000000 */
[----:B------:R-:W-:Y:S01]  /*2ef0*/  IADD3.X R141, PT, PT, R7, UR12, RZ, P3, !PT ;  /* 0x0000000c078d7c10 */ /* 0x000fe20009ffe4ff */
[----:B------:R-:W5:Y:S01]  /*2f00*/  @P5 LDG.E.U8 R204, desc[UR22][R134.64] ;  /* 0x0000001686cc5981 */ /* 0x000f62000c1e1100 */
[----:B------:R-:W-:Y:S02]  /*2f10*/  ISETP.LT.AND P0, PT, R5, R140, P0 ;  /* 0x0000008c0500720c */ /* 0x000fe40000701270 */
[----:B------:R-:W-:Y:S01]  /*2f20*/  IADD3 R140, P5, PT, R8, UR5, RZ ;  /* 0x00000005088c7c10 */ /* 0x000fe2000ffbe0ff */
[----:B0-----:R-:W-:Y:S01]  /*2f30*/  @!P4 IMAD.MOV.U32 R124, RZ, RZ, R138 ;  /* 0x000000ffff7cc224 */ /* 0x001fe200078e008a */
[----:B------:R-:W-:Y:S01]  /*2f40*/  PRMT R221, RZ, 0x7610, R221 ;  /* 0x00007610ffdd7816 */ /* 0x000fe200000000dd */
[----:B------:R-:W-:Y:S01]  /*2f50*/  @!P4 IMAD.MOV.U32 R125, RZ, RZ, R141 ;  /* 0x000000ffff7dc224 */ /* 0x000fe200078e008d */
[----:B------:R-:W-:Y:S01]  /*2f60*/  IADD3.X R143, PT, PT, R9, UR12, RZ, P5, !PT ;  /* 0x0000000c098f7c10 */ /* 0x000fe2000affe4ff */
[----:B------:R-:W-:Y:S01]  /*2f70*/  UIMAD UR5, UR6, 0xf, URZ ;  /* 0x0000000f060578a4 */ /* 0x000fe2000f8e02ff */
[----:B------:R-:W-:-:S02]  /*2f80*/  PRMT R223, RZ, 0x7610, R223 ;  /* 0x00007610ffdf7816 */ /* 0x000fc400000000df */
[----:B------:R0:W5:Y:S01]  /*2f90*/  @!P4 LDG.E.U8 R221, desc[UR22][R124.64] ;  /* 0x000000167cddc981 */ /* 0x000162000c1e1100 */
[----:B------:R-:W-:Y:S01]  /*2fa0*/  ISETP.GE.U32.AND P3, PT, R142, 0x7fffffd1, PT ;  /* 0x7fffffd18e00780c */ /* 0x000fe20003f66070 */
[----:B------:R-:W-:Y:S02]  /*2fb0*/  USHF.R.S32.HI UR15, URZ, 0x1f, UR5 ;  /* 0x0000001fff0f7899 */ /* 0x000fe40008011405 */
[----:B------:R-:W-:Y:S01]  /*2fc0*/  UIMAD UR12, UR6, 0x17, URZ ;  /* 0x00000017060c78a4 */ /* 0x000fe2000f8e02ff */
[----:B0-----:R-:W-:Y:S02]  /*2fd0*/  @!P4 IMAD.MOV.U32 R124, RZ, RZ, R140 ;  /* 0x000000ffff7cc224 */ /* 0x001fe400078e008c */
[----:B------:R-:W-:Y:S01]  /*2fe0*/  @!P4 IMAD.MOV.U32 R125, RZ, RZ, R143 ;  /* 0x000000ffff7dc224 */ /* 0x000fe200078e008f */
[----:B------:R-:W-:-:S04]  /*2ff0*/  LOP3.LUT P5, RZ, R144, 0x1, RZ, 0xc0, !PT ;  /* 0x0000000190ff7812 */ /* 0x000fc800078ac0ff */
[----:B------:R0:W5:Y:S01]  /*3000*/  @!P4 LDG.E.U8 R223, desc[UR22][R124.64] ;  /* 0x000000167cdfc981 */ /* 0x000162000c1e1100 */
[----:B------:R-:W-:Y:S01]  /*3010*/  IADD3 R142, P4, PT, R6, UR5, RZ ;  /* 0x00000005068e7c10 */ /* 0x000fe2000ff9e0ff */
[----:B------:R-:W-:-:S03]  /*3020*/  USHF.R.S32.HI UR16, URZ, 0x1f, UR12 ;  /* 0x0000001fff107899 */ /* 0x000fc6000801140c */
[C---:B------:R-:W-:Y:S01]  /*3030*/  IADD3.X R145, PT, PT, R7.reuse, UR15, RZ, P4, !PT ;  /* 0x0000000f07917c10 */ /* 0x040fe2000a7fe4ff */
[----:B------:R-:W-:Y:S01]  /*3040*/  UIMAD UR14, UR6, 0x1f, URZ ;  /* 0x0000001f060e78a4 */ /* 0x000fe2000f8e02ff */
[C---:B------:R-:W-:Y:S02]  /*3050*/  IADD3 R144, P4, PT, R6.reuse, UR12, RZ ;  /* 0x0000000c06907c10 */ /* 0x040fe4000ff9e0ff */
[----:B------:R-:W-:Y:S01]  /*3060*/  PRMT R225, RZ, 0x7610, R225 ;  /* 0x00007610ffe17816 */ /* 0x000fe200000000e1 */
[----:B0-----:R-:W-:Y:S01]  /*3070*/  @!P3 IMAD.MOV.U32 R124, RZ, RZ, R142 ;  /* 0x000000ffff7cb224 */ /* 0x001fe200078e008e */
[----:B------:R-:W-:Y:S01]  /*3080*/  USHF.R.S32.HI UR17, URZ, 0x1f, UR14 ;  /* 0x0000001fff117899 */ /* 0x000fe2000801140e */
[----:B------:R-:W-:Y:S01]  /*3090*/  @!P3 IMAD.MOV.U32 R125, RZ, RZ, R145 ;  /* 0x000000ffff7db224 */ /* 0x000fe200078e0091 */
[----:B------:R-:W-:Y:S02]  /*30a0*/  IADD3.X R147, PT, PT, R7, UR16, RZ, P4, !PT ;  /* 0x0000001007937c10 */ /* 0x000fe4000a7fe4ff */
[----:B------:R-:W-:-:S02]  /*30b0*/  IADD3 R146, P4, PT, R6, UR14, RZ ;  /* 0x0000000e06927c10 */ /* 0x000fc4000ff9e0ff */
[----:B------:R0:W5:Y:S01]  /*30c0*/  @!P3 LDG.E.U8 R225, desc[UR22][R124.64] ;  /* 0x000000167ce1b981 */ /* 0x000162000c1e1100 */
[----:B------:R-:W-:Y:S02]  /*30d0*/  PRMT R227, RZ, 0x7610, R227 ;  /* 0x00007610ffe37816 */ /* 0x000fe400000000e3 */
[----:B------:R-:W-:Y:S02]  /*30e0*/  IADD3.X R149, PT, PT, R7, UR17, RZ, P4, !PT ;  /* 0x0000001107957c10 */ /* 0x000fe4000a7fe4ff */
[----:B------:R-:W-:Y:S01]  /*30f0*/  IADD3 R148, P4, PT, R8, UR5, RZ ;  /* 0x0000000508947c10 */ /* 0x000fe2000ff9e0ff */
[----:B0-----:R-:W-:Y:S02]  /*3100*/  @P5 IMAD.MOV.U32 R124, RZ, RZ, R144 ;  /* 0x000000ffff7c5224 */ /* 0x001fe400078e0090 */
[----:B------:R-:W-:Y:S01]  /*3110*/  @P5 IMAD.MOV.U32 R125, RZ, RZ, R147 ;  /* 0x000000ffff7d5224 */ /* 0x000fe200078e0093 */
[----:B------:R-:W-:Y:S02]  /*3120*/  PRMT R229, RZ, 0x7610, R229 ;  /* 0x00007610ffe57816 */ /* 0x000fe400000000e5 */
[----:B------:R-:W-:-:S02]  /*3130*/  IADD3.X R151, PT, PT, R9, UR15, RZ, P4, !PT ;  /* 0x0000000f09977c10 */ /* 0x000fc4000a7fe4ff */
[----:B------:R0:W5:Y:S01]  /*3140*/  @P5 LDG.E.U8 R227, desc[UR22][R124.64] ;  /* 0x000000167ce35981 */ /* 0x000162000c1e1100 */
[C---:B------:R-:W-:Y:S02]  /*3150*/  IADD3 R150, P4, PT, R8.reuse, UR12, RZ ;  /* 0x0000000c08967c10 */ /* 0x040fe4000ff9e0ff */
[----:B------:R-:W-:Y:S01]  /*3160*/  PRMT R231, RZ, 0x7610, R231 ;  /* 0x00007610ffe77816 */ /* 0x000fe200000000e7 */
[----:B0-----:R-:W-:Y:S02]  /*3170*/  @!P2 IMAD.MOV.U32 R124, RZ, RZ, R146 ;  /* 0x000000ffff7ca224 */ /* 0x001fe400078e0092 */
[----:B------:R-:W-:Y:S01]  /*3180*/  @!P2 IMAD.MOV.U32 R125, RZ, RZ, R149 ;  /* 0x000000ffff7da224 */ /* 0x000fe200078e0095 */
[----:B------:R-:W-:Y:S02]  /*3190*/  IADD3.X R153, PT, PT, R9, UR16, RZ, P4, !PT ;  /* 0x0000001009997c10 */ /* 0x000fe4000a7fe4ff */
[----:B------:R-:W-:Y:S02]  /*31a0*/  IADD3 R152, P4, PT, R8, UR14, RZ ;  /* 0x0000000e08987c10 */ /* 0x000fe4000ff9e0ff */
[----:B------:R0:W5:Y:S01]  /*31b0*/  @!P2 LDG.E.U8 R229, desc[UR22][R124.64] ;  /* 0x000000167ce5a981 */ /* 0x000162000c1e1100 */
[----:B------:R-:W-:-:S02]  /*31c0*/  PRMT R233, RZ, 0x7610, R233 ;  /* 0x00007610ffe97816 */ /* 0x000fc400000000e9 */
[----:B------:R-:W-:Y:S01]  /*31d0*/  PRMT R235, RZ, 0x7610, R235 ;  /* 0x00007610ffeb7816 */ /* 0x000fe200000000eb */
[----:B------:R-:W-:Y:S02]  /*31e0*/  @!P2 IMAD.MOV.U32 R154, RZ, RZ, R152 ;  /* 0x000000ffff9aa224 */ /* 0x000fe400078e0098 */
[----:B0-----:R-:W-:Y:S02]  /*31f0*/  @!P3 IMAD.MOV.U32 R124, RZ, RZ, R148 ;  /* 0x000000ffff7cb224 */ /* 0x001fe400078e0094 */
[----:B------:R-:W-:Y:S01]  /*3200*/  @!P3 IMAD.MOV.U32 R125, RZ, RZ, R151 ;  /* 0x000000ffff7db224 */ /* 0x000fe200078e0097 */
[----:B------:R-:W-:Y:S02]  /*3210*/  PRMT R210, RZ, 0x7610, R210 ;  /* 0x00007610ffd27816 */ /* 0x000fe400000000d2 */
[----:B------:R-:W-:Y:S02]  /*3220*/  PRMT R208, RZ, 0x7610, R208 ;  /* 0x00007610ffd07816 */ /* 0x000fe400000000d0 */
[----:B------:R0:W5:Y:S01]  /*3230*/  @!P3 LDG.E.U8 R231, desc[UR22][R124.64] ;  /* 0x000000167ce7b981 */ /* 0x000162000c1e1100 */
[----:B------:R-:W-:-:S02]  /*3240*/  PRMT R212, RZ, 0x7610, R212 ;  /* 0x00007610ffd47816 */ /* 0x000fc400000000d4 */
[----:B------:R-:W-:Y:S01]  /*3250*/  PRMT R214, RZ, 0x7610, R214 ;  /* 0x00007610ffd67816 */ /* 0x000fe200000000d6 */
[----:B------:R-:W5:Y:S01]  /*3260*/  @P0 LDG.E.U8 R210, desc[UR22][R98.64] ;  /* 0x0000001662d20981 */ /* 0x000f62000c1e1100 */
[----:B------:R-:W-:Y:S02]  /*3270*/  IADD3.X R155, PT, PT, R9, UR17, RZ, P4, !PT ;  /* 0x00000011099b7c10 */ /* 0x000fe4000a7fe4ff */
[----:B------:R-:W-:Y:S01]  /*3280*/  PRMT R216, RZ, 0x7610, R216 ;  /* 0x00007610ffd87816 */ /* 0x000fe200000000d8 */
[----:B------:R-:W5:Y:S01]  /*3290*/  @P0 LDG.E.U8 R208, desc[UR22][R102.64] ;  /* 0x0000001666d00981 */ /* 0x000f62000c1e1100 */
[----:B------:R-:W-:Y:S01]  /*32a0*/  PRMT R218, RZ, 0x7610, R218 ;  /* 0x00007610ffda7816 */ /* 0x000fe200000000da */
[----:B0-----:R-:W-:Y:S01]  /*32b0*/  @P5 IMAD.MOV.U32 R124, RZ, RZ, R150 ;  /* 0x000000ffff7c5224 */ /* 0x001fe200078e0096 */
[----:B------:R-:W-:Y:S01]  /*32c0*/  PRMT R220, RZ, 0x7610, R220 ;  /* 0x00007610ffdc7816 */ /* 0x000fe200000000dc */
[----:B------:R-:W-:Y:S01]  /*32d0*/  @P5 IMAD.MOV.U32 R125, RZ, RZ, R153 ;  /* 0x000000ffff7d5224 */ /* 0x000fe200078e0099 */
[----:B------:R-:W-:Y:S01]  /*32e0*/  PRMT R222, RZ, 0x7610, R222 ;  /* 0x00007610ffde7816 */ /* 0x000fe200000000de */
[----:B------:R-:W5:Y:S04]  /*32f0*/  @!P2 LDG.E.U8 R235, desc[UR22][R154.64] ;  /* 0x000000169aeba981 */ /* 0x000f68000c1e1100 */
[----:B------:R0:W5:Y:S04]  /*3300*/  @P5 LDG.E.U8 R233, desc[UR22][R124.64] ;  /* 0x000000167ce95981 */ /* 0x000168000c1e1100 */
[----:B------:R-:W5:Y:S04]  /*3310*/  @P0 LDG.E.U8 R212, desc[UR22][R104.64] ;  /* 0x0000001668d40981 */ /* 0x000f68000c1e1100 */
[----:B------:R-:W5:Y:S04]  /*3320*/  @P0 LDG.E.U8 R214, desc[UR22][R106.64] ;  /* 0x000000166ad60981 */ /* 0x000f68000c1e1100 */
[----:B------:R-:W5:Y:S04]  /*3330*/  @P0 LDG.E.U8 R216, desc[UR22][R108.64] ;  /* 0x000000166cd80981 */ /* 0x000f68000c1e1100 */
[----:B------:R-:W5:Y:S04]  /*3340*/  @P0 LDG.E.U8 R218, desc[UR22][R110.64] ;  /* 0x000000166eda0981 */ /* 0x000f68000c1e1100 */
[----:B------:R-:W5:Y:S04]  /*3350*/  @P0 LDG.E.U8 R220, desc[UR22][R112.64] ;  /* 0x0000001670dc0981 */ /* 0x000f68000c1e1100 */
[----:B------:R-:W5:Y:S01]  /*3360*/  @P0 LDG.E.U8 R222, desc[UR22][R114.64] ;  /* 0x0000001672de0981 */ /* 0x000f62000c1e1100 */
[----:B0-----:R-:W-:-:S04]  /*3370*/  LOP3.LUT R124, R0, 0x80, RZ, 0xc0, !PT ;  /* 0x00000080007c7812 */ /* 0x001fc800078ec0ff */
[----:B------:R-:W-:Y:S01]  /*3380*/  R2UR UR12, R124 ;  /* 0x000000007c0c72ca */ /* 0x000fe200000e0000 */
[----:B------:R-:W-:-:S04]  /*3390*/  @!UP1 UIADD3 UR4, UPT, UPT, -UR4, 0x100000, URZ ;  /* 0x0010000004049890 */ /* 0x000fc8000fffe1ff */
[----:B------:R-:W-:Y:S02]  /*33a0*/  @!UP1 USHF.L.U32 UR5, UR4, 0xb, URZ ;  /* 0x0000000b04059899 */ /* 0x000fe400080006ff */
[----:B------:R-:W-:Y:S01]  /*33b0*/  @!UP1 USHF.L.U32 UR4, UR4, 0x1, URZ ;  /* 0x0000000104049899 */ /* 0x000fe200080006ff */
[----:B------:R-:W-:-:S05]  /*33c0*/  VOTEU.ALL UP1, P1 ;  /* 0x0000000000ff7886 */ /* 0x000fca0000820000 */
[----:B------:R-:W-:-:S06]  /*33d0*/  USHF.L.U32 UR12, UR12, 0x5, URZ ;  /* 0x000000050c0c7899 */ /* 0x000fcc00080006ff */
[----:B------:R1:W0:Y:S01]  /*33e0*/  @!UP1 SYNCS.EXCH.64 URZ, [UR9+0x9008], UR4 ;  /* 0x0090080409ff95b2 */ /* 0x0002220008000100 */
[----:B------:R-:W-:-:S05]  /*33f0*/  IMAD.U32 R125, RZ, RZ, UR12 ;  /* 0x0000000cff7d7e24 */ /* 0x000fca000f8e00ff */
[----:B------:R-:W-:-:S04]  /*3400*/  LOP3.LUT R154, R125, 0x7f, R0, 0xf8, !PT ;  /* 0x0000007f7d9a7812 */ /* 0x000fc800078ef800 */
[C---:B------:R-:W-:Y:S01]  /*3410*/  LOP3.LUT R156, R154.reuse, 0x10, RZ, 0x3c, !PT ;  /* 0x000000109a9c7812 */ /* 0x040fe200078e3cff */
[----:B--2---:R2:W-:Y:S01]  /*3420*/  STS.U8 [R154+UR9], R157 ;  /* 0x0000009d9a007988 */ /* 0x0045e20008000009 */
[C---:B------:R-:W-:Y:S02]  /*3430*/  LOP3.LUT R158, R154.reuse, 0x30, RZ, 0x3c, !PT ;  /* 0x000000309a9e7812 */ /* 0x040fe400078e3cff */
[----:B------:R-:W-:Y:S01]  /*3440*/  SHF.R.S32.HI R124, RZ, 0x7, R0 ;  /* 0x00000007ff7c7819 */ /* 0x000fe20000011400 */
[----:B---3--:R-:W-:Y:S01]  /*3450*/  STS.U8 [R154+UR9+0x2000], R215 ;  /* 0x002000d79a007988 */ /* 0x008fe20008000009 */
[----:B--2---:R-:W-:-:S03]  /*3460*/  LOP3.LUT R157, R154, 0x20, RZ, 0x3c, !PT ;  /* 0x000000209a9d7812 */ /* 0x004fc600078e3cff */
[----:B------:R-:W-:Y:S04]  /*3470*/  STS.U8 [R154+UR9+0x400], R217 ;  /* 0x000400d99a007988 */ /* 0x000fe80008000009 */
[----:B------:R-:W-:Y:S04]  /*3480*/  STS.U8 [R154+UR9+0x2400], R219 ;  /* 0x002400db9a007988 */ /* 0x000fe80008000009 */
[----:B----4-:R-:W-:Y:S04]  /*3490*/  STS.U8 [R154+UR9+0x800], R205 ;  /* 0x000800cd9a007988 */ /* 0x010fe80008000009 */
[----:B-----5:R-:W-:Y:S04]  /*34a0*/  STS.U8 [R154+UR9+0x2800], R207 ;  /* 0x002800cf9a007988 */ /* 0x020fe80008000009 */
[----:B------:R-:W-:Y:S04]  /*34b0*/  STS.U8 [R154+UR9+0xc00], R209 ;  /* 0x000c00d19a007988 */ /* 0x000fe80008000009 */
[----:B------:R-:W-:Y:S04]  /*34c0*/  STS.U8 [R154+UR9+0x2c00], R203 ;  /* 0x002c00cb9a007988 */ /* 0x000fe80008000009 */
[----:B------:R-:W-:Y:S04]  /*34d0*/  STS.U8 [R156+UR9+0x80], R211 ;  /* 0x000080d39c007988 */ /* 0x000fe80008000009 */
[----:B------:R-:W-:Y:S04]  /*34e0*/  STS.U8 [R156+UR9+0x2080], R201 ;  /* 0x002080c99c007988 */ /* 0x000fe80008000009 */
[----:B------:R-:W-:Y:S04]  /*34f0*/  STS.U8 [R156+UR9+0x480], R199 ;  /* 0x000480c79c007988 */ /* 0x000fe80008000009 */
[----:B------:R-:W-:Y:S04]  /*3500*/  STS.U8 [R156+UR9+0x2480], R213 ;  /* 0x002480d59c007988 */ /* 0x000fe80008000009 */
[----:B------:R2:W-:Y:S04]  /*3510*/  STS.U8 [R156+UR9+0x880], R159 ;  /* 0x0008809f9c007988 */ /* 0x0005e80008000009 */
[----:B------:R-:W-:Y:S04]  /*3520*/  STS.U8 [R156+UR9+0x2880], R193 ;  /* 0x002880c19c007988 */ /* 0x000fe80008000009 */
[----:B------:R-:W-:Y:S01]  /*3530*/  STS.U8 [R156+UR9+0xc80], R195 ;  /* 0x000c80c39c007988 */ /* 0x000fe20008000009 */
[----:B--2---:R-:W-:-:S03]  /*3540*/  LOP3.LUT R159, R154, 0x40, RZ, 0x3c, !PT ;  /* 0x000000409a9f7812 */ /* 0x004fc600078e3cff */
[----:B------:R-:W-:Y:S01]  /*3550*/  STS.U8 [R156+UR9+0x2c80], R197 ;  /* 0x002c80c59c007988 */ /* 0x000fe20008000009 */
[----:B------:R-:W-:-:S03]  /*3560*/  SGXT R124, R124, 0x1 ;  /* 0x000000017c7c781a */ /* 0x000fc60000000200 */
[----:B------:R2:W-:Y:S04]  /*3570*/  STS.U8 [R157+UR9+0x900], R160 ;  /* 0x000900a09d007988 */ /* 0x0005e80008000009 */
[----:B------:R-:W-:Y:S04]  /*3580*/  STS.U8 [R157+UR9+0x100], R196 ;  /* 0x000100c49d007988 */ /* 0x000fe80008000009 */
[----:B------:R-:W-:Y:S01]  /*3590*/  STS.U8 [R157+UR9+0x2100], R198 ;  /* 0x002100c69d007988 */ /* 0x000fe20008000009 */
[----:B--2---:R-:W-:-:S03]  /*35a0*/  LOP3.LUT R160, R154, 0x50, RZ, 0x3c, !PT ;  /* 0x000000509aa07812 */ /* 0x004fc600078e3cff */
[----:B------:R-:W-:Y:S04]  /*35b0*/  STS.U8 [R157+UR9+0x500], R200 ;  /* 0x000500c89d007988 */ /* 0x000fe80008000009 */
        /* <DEDUP_REMOVED lines=19> */
[----:B------:R-:W-:Y:S01]  /*36f0*/  STS.U8 [R159+UR9+0x2e00], R176 ;  /* 0x002e00b09f007988 */ /* 0x000fe20008000009 */
[----:B--2---:R-:W-:-:S03]  /*3700*/  LOP3.LUT R161, R154, 0x60, RZ, 0x3c, !PT ;  /* 0x000000609aa17812 */ /* 0x004fc600078e3cff */
[----:B------:R2:W-:Y:S01]  /*3710*/  STS.U8 [R160+UR9+0xa80], R163 ;  /* 0x000a80a3a0007988 */ /* 0x0005e20008000009 */
[----:B---3--:R-:W-:-:S03]  /*3720*/  LOP3.LUT R162, R154, 0x70, RZ, 0x3c, !PT ;  /* 0x000000709aa27812 */ /* 0x008fc600078e3cff */
[----:B------:R1:W-:Y:S01]  /*3730*/  STS.U8 [R160+UR9+0x280], R171 ;  /* 0x000280aba0007988 */ /* 0x0003e20008000009 */
[----:B--2---:R-:W-:-:S03]  /*3740*/  LOP3.LUT R163, R124, 0x90, RZ, 0xc0, !PT ;  /* 0x000000907ca37812 */ /* 0x004fc600078ec0ff */
[----:B------:R1:W-:Y:S01]  /*3750*/  STS.U8 [R160+UR9+0x2280], R173 ;  /* 0x002280ada0007988 */ /* 0x0003e20008000009 */
[----:B------:R-:W-:-:S03]  /*3760*/  LOP3.LUT R163, R163, 0x7f, R0, 0x78, !PT ;  /* 0x0000007fa3a37812 */ /* 0x000fc600078e7800 */
[----:B------:R1:W-:Y:S04]  /*3770*/  STS.U8 [R160+UR9+0x680], R175 ;  /* 0x000680afa0007988 */ /* 0x0003e80008000009 */
        /* <DEDUP_REMOVED lines=27> */
[----:B------:R1:W-:Y:S01]  /*3930*/  STS.U8 [R163+UR9+0x8700], R222 ;  /* 0x008700dea3007988 */ /* 0x0003e20008000009 */
[----:B0-----:R0:W-:Y:S06]  /*3940*/  MEMBAR.ALL.CTA ;  /* 0x0000000000007992 */ /* 0x0011ec0000008000 */
[----:B0-----:R-:W0:Y:S02]  /*3950*/  FENCE.VIEW.ASYNC.S ;  /* 0x00000000000073c6 */ /* 0x001e240000000000 */
[----:B0-----:R-:W-:Y:S01]  /*3960*/  BAR.SYNC.DEFER_BLOCKING 0x0 ;  /* 0x0000000000007b1d */ /* 0x001fe20000010000 */
[----:B------:R-:W-:-:S04]  /*3970*/  ISETP.NE.U32.AND P0, PT, RZ, UR13, PT ;  /* 0x0000000dff007c0c */ /* 0x000fc8000bf05070 */
[C---:B------:R-:W-:Y:S02]  /*3980*/  ISETP.LT.OR P2, PT, R137.reuse, 0x20, P0 ;  /* 0x000000208900780c */ /* 0x040fe40000741670 */
[----:B------:R-:W-:-:S11]  /*3990*/  ISETP.GE.AND P3, PT, R137, 0x40, PT ;  /* 0x000000408900780c */ /* 0x000fd60003f66270 */
[----:B-1----:R-:W-:Y:S05]  /*39a0*/  @P2 BRA `(.L_x_6) ;  /* 0x0000000000802947 */ /* 0x002fea0003800000 */
[----:B------:R-:W-:Y:S02]  /*39b0*/  USHF.R.U32.HI UR16, URZ, 0x4, UR9 ;  /* 0x00000004ff107899 */ /* 0x000fe40008011609 */
[----:B------:R-:W-:Y:S02]  /*39c0*/  UIADD3 UR5, UPT, UPT, UR9, 0x8000, URZ ;  /* 0x0000800009057890 */ /* 0x000fe4000fffe0ff */
[----:B------:R-:W-:Y:S01]  /*39d0*/  USGXT.U32 UR16, UR16, 0xe ;  /* 0x0000000e1010789a */ /* 0x000fe20008000000 */
[----:B------:R-:W-:Y:S01]  /*39e0*/  UMOV UR4, URZ ;  /* 0x000000ff00047c82 */ /* 0x000fe20008000000 */
[----:B------:R-:W-:Y:S02]  /*39f0*/  USHF.R.U32.HI UR5, URZ, 0x4, UR5 ;  /* 0x00000004ff057899 */ /* 0x000fe40008011605 */
[----:B------:R-:W-:Y:S02]  /*3a00*/  UIADD3 UR26, UP1, UPT, UR16, 0x100, URZ ;  /* 0x00000100101a7890 */ /* 0x000fe4000ff3e0ff */
[----:B------:R-:W-:-:S02]  /*3a10*/  USGXT.U32 UR14, UR5, 0xe ;  /* 0x0000000e050e789a */ /* 0x000fc40008000000 */
[----:B------:R-:W-:Y:S02]  /*3a20*/  UIADD3.X UR27, UPT, UPT, UR4, 0x40004040, URZ, UP1, !UPT ;  /* 0x40004040041b7890 */ /* 0x000fe40008ffe4ff */
[----:B------:R-:W-:Y:S02]  /*3a30*/  UIADD3 UR13, UPT, UPT, UR8, 0x40, URZ ;  /* 0x00000040080d7890 */ /* 0x000fe4000fffe0ff */
[----:B------:R-:W-:Y:S02]  /*3a40*/  UIADD3 UR20, UPT, UPT, UR8, 0x80, URZ ;  /* 0x0000008008147890 */ /* 0x000fe4000fffe0ff */
[----:B------:R-:W-:Y:S02]  /*3a50*/  UIADD3.64 UR18, UPT, UPT, UR26, 0x100, URZ ;  /* 0x000001001a127897 */ /* 0x000fe4000fffe0ff */
[----:B------:R-:W-:Y:S02]  /*3a60*/  UIADD3 UR21, UPT, UPT, UR8, 0xc0, URZ ;  /* 0x000000c008157890 */ /* 0x000fe4000fffe0ff */
[----:B------:R-:W-:Y:S01]  /*3a70*/  UIADD3.64 UR24, UPT, UPT, UR26, 0x200, URZ ;  /* 0x000002001a187897 */ /* 0x000fe2000fffe0ff */
[----:B------:R-:W-:Y:S01]  /*3a80*/  UMOV UR28, 0x0 ;  /* 0x00000000001c7882 */ /* 0x000fe20000000000 */
[----:B------:R-:W-:Y:S01]  /*3a90*/  UMOV UR29, 0x8108490 ;  /* 0x08108490001d7882 */ /* 0x000fe20000000000 */
[----:B------:R-:W-:Y:S01]  /*3aa0*/  UMOV UR17, 0x40004040 ;  /* 0x4000404000117882 */ /* 0x000fe20000000000 */
[----:B------:R-:W-:Y:S01]  /*3ab0*/  UMOV UR15, 0xc0004010 ;  /* 0xc0004010000f7882 */ /* 0x000fe20000000000 */
[----:B------:R-:W-:Y:S01]  /*3ac0*/  UMOV UR30, 0x0 ;  /* 0x00000000001e7882 */ /* 0x000fe20000000000 */
[----:B------:R-:W-:Y:S01]  /*3ad0*/  UMOV UR31, 0x8108490 ;  /* 0x08108490001f7882 */ /* 0x000fe20000000000 */
[----:B------:R-:W-:Y:S01]  /*3ae0*/  UMOV UR32, 0x0 ;  /* 0x0000000000207882 */ /* 0x000fe20000000000 */
[----:B------:R-:W-:Y:S01]  /*3af0*/  UMOV UR33, 0x8108490 ;  /* 0x0810849000217882 */ /* 0x000fe20000000000 */
[----:B------:R-:W-:Y:S01]  /*3b00*/  UMOV UR4, UR11 ;  /* 0x0000000b00047c82 */ /* 0x000fe20008000000 */
[----:B------:R-:W-:Y:S01]  /*3b10*/  UMOV UR5, URZ ;  /* 0x000000ff00057c82 */ /* 0x000fe20008000000 */
[----:B------:R0:W-:Y:S01]  /*3b20*/  UTCQMMA gdesc[UR16], gdesc[UR14], tmem[UR8], tmem[UR28], idesc[UR29], !UPT ;  /* 0x00ff1c0e100075ea */ /* 0x0001e2000f800308 */
[----:B------:R-:W-:Y:S01]  /*3b30*/  UMOV UR34, 0x0 ;  /* 0x0000000000227882 */ /* 0x000fe20000000000 */
[----:B------:R-:W-:Y:S01]  /*3b40*/  UMOV UR35, 0x8108490 ;  /* 0x0810849000237882 */ /* 0x000fe20000000000 */
[----:B------:R0:W-:Y:S01]  /*3b50*/  UTCQMMA gdesc[UR26], gdesc[UR14], tmem[UR13], tmem[UR30], idesc[UR31], !UPT ;  /* 0x00ff1e0e1a0075ea */ /* 0x0001e2000f80030d */
[----:B------:R-:W-:Y:S01]  /*3b60*/  UMOV UR4, UR4 ;  /* 0x0000000400047c82 */ /* 0x000fe20008000000 */
[----:B------:R0:W-:Y:S01]  /*3b70*/  UTCQMMA gdesc[UR18], gdesc[UR14], tmem[UR20], tmem[UR32], idesc[UR33], !UPT ;  /* 0x00ff200e120075ea */ /* 0x0001e2000f800314 */
[----:B------:R0:W-:Y:S01]  /*3b80*/  UTCQMMA gdesc[UR24], gdesc[UR14], tmem[UR21], tmem[UR34], idesc[UR35], !UPT ;  /* 0x00ff220e180075ea */ /* 0x0001e2000f800315 */
[----:B------:R0:W-:Y:S01]  /*3b90*/  UTCBAR [UR4], URZ ;  /* 0x000000ff040073e9 */ /* 0x0001e200080000ff */
[----:B------:R-:W-:Y:S01]  /*3ba0*/  NOP ;  /* 0x0000000000007918 */ /* 0x000fe20000000000 */
.L_x_6:
[----:B0-----:R-:W-:Y:S01]  /*3bb0*/  UMOV UR4, URZ ;  /* 0x000000ff00047c82 */ /* 0x001fe20008000000 */
[----:B------:R-:W-:Y:S05]  /*3bc0*/  @!P3 BRA `(.L_x_7) ;  /* 0x0000001c007cb947 */ /* 0x000fea0003800000 */
[----:B------:R-:W-:Y:S01]  /*3bd0*/  UIADD3 UR4, UPT, UPT, UR9, 0x4000, URZ ;  /* 0x0000400009047890 */ /* 0x000fe2000fffe0ff */
[----:B------:R-:W-:Y:S01]  /*3be0*/  SHF.R.S32.HI R124, RZ, 0x1f, R137 ;  /* 0x0000001fff7c7819 */ /* 0x000fe20000011489 */
[----:B------:R-:W-:Y:S01]  /*3bf0*/  UIADD3 UR5, UPT, UPT, UR9, 0x8800, URZ ;  /* 0x0000880009057890 */ /* 0x000fe2000fffe0ff */
[----:B------:R-:W-:Y:S01]  /*3c00*/  IMAD.MOV.U32 R125, RZ, RZ, RZ ;  /* 0x000000ffff7d7224 */ /* 0x000fe200078e00ff */
[----:B------:R-:W-:Y:S01]  /*3c10*/  USHF.R.U32.HI UR4, URZ, 0x4, UR4 ;  /* 0x00000004ff047899 */ /* 0x000fe20008011604 */
[----:B------:R-:W-:Y:S01]  /*3c20*/  LEA.HI R124, R124, R137, RZ, 0x5 ;  /* 0x000000897c7c7211 */ /* 0x000fe200078f28ff */
[----:B------:R-:W-:Y:S02]  /*3c30*/  USHF.R.U32.HI UR5, URZ, 0x4, UR5 ;  /* 0x00000004ff057899 */ /* 0x000fe40008011605 */
[----:B------:R-:W-:Y:S01]  /*3c40*/  USGXT.U32 UR16, UR4, 0xe ;  /* 0x0000000e0410789a */ /* 0x000fe20008000000 */
[----:B------:R-:W-:Y:S01]  /*3c50*/  SHF.R.S32.HI R124, RZ, 0x5, R124 ;  /* 0x00000005ff7c7819 */ /* 0x000fe2000001147c */
[----:B------:R-:W-:-:S02]  /*3c60*/  USHF.L.U32 UR13, UR6, 0x5, URZ ;  /* 0x00000005060d7899 */ /* 0x000fc400080006ff */
[----:B------:R-:W-:Y:S01]  /*3c70*/  UIADD3 UR30, UP1, UPT, UR16, 0x100, URZ ;  /* 0x00000100101e7890 */ /* 0x000fe2000ff3e0ff */
[----:B------:R-:W-:Y:S01]  /*3c80*/  VIMNMX R124, PT, PT, R124, 0x2, !PT ;  /* 0x000000027c7c7848 */ /* 0x000fe20007fe0100 */
[----:B------:R-:W-:Y:S01]  /*3c90*/  UMOV UR4, URZ ;  /* 0x000000ff00047c82 */ /* 0x000fe20008000000 */
[----:B------:R-:W-:Y:S02]  /*3ca0*/  USHF.L.U32 UR20, UR7, 0x5, URZ ;  /* 0x0000000507147899 */ /* 0x000fe400080006ff */
[----:B------:R-:W-:Y:S01]  /*3cb0*/  UIADD3.X UR31, UPT, UPT, UR4, 0x40004040, URZ, UP1, !UPT ;  /* 0x40004040041f7890 */ /* 0x000fe20008ffe4ff */
[----:B------:R-:W-:Y:S01]  /*3cc0*/  VIADD R164, R124, 0xffffffff ;  /* 0xffffffff7ca47836 */ /* 0x000fe20000000000 */
[----:B------:R-:W-:Y:S02]  /*3cd0*/  USGXT.U32 UR14, UR5, 0xe ;  /* 0x0000000e050e789a */ /* 0x000fe40008000000 */
[----:B------:R-:W-:Y:S02]  /*3ce0*/  USHF.R.S32.HI UR28, URZ, 0x1f, UR13 ;  /* 0x0000001fff1c7899 */ /* 0x000fe4000801140d */
[----:B------:R-:W-:-:S02]  /*3cf0*/  USHF.R.S32.HI UR29, URZ, 0x1f, UR20 ;  /* 0x0000001fff1d7899 */ /* 0x000fc40008011414 */
[----:B------:R-:W-:Y:S02]  /*3d00*/  UIADD3.64 UR24, UPT, UPT, UR30, 0x100, URZ ;  /* 0x000001001e187897 */ /* 0x000fe4000fffe0ff */
[----:B------:R-:W-:Y:S01]  /*3d10*/  UIADD3.64 UR26, UPT, UPT, UR30, 0x200, URZ ;  /* 0x000002001e1a7897 */ /* 0x000fe2000fffe0ff */
[----:B------:R-:W-:Y:S01]  /*3d20*/  UMOV UR21, 0x1 ;  /* 0x0000000100157882 */ /* 0x000fe20000000000 */
[----:B------:R-:W-:Y:S01]  /*3d30*/  UMOV UR5, URZ ;  /* 0x000000ff00057c82 */ /* 0x000fe20008000000 */
[----:B------:R-:W-:-:S09]  /*3d40*/  UMOV UR15, 0xc0004010 ;  /* 0xc0004010000f7882 */ /* 0x000fd20000000000 */
.L_x_10:
[----:B------:R-:W-:Y:S01]  /*3d50*/  IADD3 R106, P3, PT, R106, UR20, RZ ;  /* 0x000000146a6a7c10 */ /* 0x000fe2000ff7e0ff */
[----:B------:R-:W-:Y:S01]  /*3d60*/  IMAD.U32 R125, R125, -0x80000000, RZ ;  /* 0x800000007d7d7824 */ /* 0x000fe200078e00ff */
[----:B------:R-:W-:Y:S02]  /*3d70*/  IADD3 R110, P2, PT, R110, UR20, RZ ;  /* 0x000000146e6e7c10 */ /* 0x000fe4000ff5e0ff */
[----:B------:R-:W-:Y:S02]  /*3d80*/  IADD3.X R107, PT, PT, R107, UR29, RZ, P3, !PT ;  /* 0x0000001d6b6b7c10 */ /* 0x000fe40009ffe4ff */
[----:B------:R-:W-:Y:S02]  /*3d90*/  IADD3 R146, P3, PT, R146, UR13, RZ ;  /* 0x0000000d92927c10 */ /* 0x000fe4000ff7e0ff */
[----:B------:R-:W-:Y:S02]  /*3da0*/  IADD3.X R111, PT, PT, R111, UR29, RZ, P2, !PT ;  /* 0x0000001d6f6f7c10 */ /* 0x000fe400097fe4ff */
[----:B------:R-:W-:-:S02]  /*3db0*/  IADD3.X R149, PT, PT, R149, UR28, RZ, P3, !PT ;  /* 0x0000001c95957c10 */ /* 0x000fc40009ffe4ff */
[----:B------:R-:W-:Y:S02]  /*3dc0*/  IADD3 R86, P3, PT, R86, UR13, RZ ;  /* 0x0000000d56567c10 */ /* 0x000fe4000ff7e0ff */
[----:B------:R-:W-:Y:S02]  /*3dd0*/  IADD3 R114, P6, PT, R114, UR20, RZ ;  /* 0x0000001472727c10 */ /* 0x000fe4000ffde0ff */
[----:B------:R-:W-:Y:S02]  /*3de0*/  IADD3.X R87, PT, PT, R87, UR28, RZ, P3, !PT ;  /* 0x0000001c57577c10 */ /* 0x000fe40009ffe4ff */
[----:B------:R-:W-:Y:S02]  /*3df0*/  IADD3 R50, P3, PT, R50, UR13, RZ ;  /* 0x0000000d32327c10 */ /* 0x000fe4000ff7e0ff */
[----:B------:R-:W-:Y:S02]  /*3e00*/  IADD3 R112, P5, PT, R112, UR20, RZ ;  /* 0x0000001470707c10 */ /* 0x000fe4000ffbe0ff */
        /* <DEDUP_REMOVED lines=8> */
[----:B------:R-:W-:Y:S02]  /*3e90*/  IADD3.X R115, PT, PT, R115, UR29, RZ, P6, !PT ;  /* 0x0000001d73737c10 */ /* 0x000fe4000b7fe4ff */
[----:B------:R-:W-:Y:S02]  /*3ea0*/  IADD3.X R113, PT, PT, R113, UR29, RZ, P5, !PT ;  /* 0x0000001d71717c10 */ /* 0x000fe4000affe4ff */
[----:B------:R-:W-:Y:S02]  /*3eb0*/  IADD3.X R109, PT, PT, R109, UR29, RZ, P4, !PT ;  /* 0x0000001d6d6d7c10 */ /* 0x000fe4000a7fe4ff */
[----:B------:R-:W-:Y:S02]  /*3ec0*/  IADD3.X R99, PT, PT, R99, UR29, RZ, P2, !PT ;  /* 0x0000001d63637c10 */ /* 0x000fe400097fe4ff */
[----:B------:R-:W-:-:S02]  /*3ed0*/  IADD3 R104, P6, PT, R104, UR20, RZ ;  /* 0x0000001468687c10 */ /* 0x000fc4000ffde0ff */
[----:B------:R-:W-:Y:S02]  /*3ee0*/  IADD3 R102, P5, PT, R102, UR20, RZ ;  /* 0x0000001466667c10 */ /* 0x000fe4000ffbe0ff */
[----:B------:R-:W-:Y:S02]  /*3ef0*/  IADD3 R152, P4, PT, R152, UR13, RZ ;  /* 0x0000000d98987c10 */ /* 0x000fe4000ff9e0ff */
[----:B------:R-:W-:Y:S02]  /*3f00*/  IADD3 R118, P2, PT, R118, UR13, RZ ;  /* 0x0000000d76767c10 */ /* 0x000fe4000ff5e0ff */
[----:B------:R-:W-:Y:S02]  /*3f10*/  IADD3.X R49, PT, PT, R49, UR28, RZ, P3, !PT ;  /* 0x0000001c31317c10 */ /* 0x000fe40009ffe4ff */
[----:B------:R-:W-:Y:S02]  /*3f20*/  IADD3 R12, P3, PT, R12, UR13, RZ ;  /* 0x0000000d0c0c7c10 */ /* 0x000fe4000ff7e0ff */
[----:B------:R-:W-:-:S02]  /*3f30*/  IADD3.X R105, PT, PT, R105, UR29, RZ, P6, !PT ;  /* 0x0000001d69697c10 */ /* 0x000fc4000b7fe4ff */
[----:B------:R-:W-:Y:S02]  /*3f40*/  IADD3.X R103, PT, PT, R103, UR29, RZ, P5, !PT ;  /* 0x0000001d67677c10 */ /* 0x000fe4000affe4ff */
[----:B------:R-:W-:Y:S02]  /*3f50*/  IADD3.X R155, PT, PT, R155, UR28, RZ, P4, !PT ;  /* 0x0000001c9b9b7c10 */ /* 0x000fe4000a7fe4ff */
[----:B------:R-:W-:Y:S02]  /*3f60*/  IADD3.X R119, PT, PT, R119, UR28, RZ, P2, !PT ;  /* 0x0000001c77777c10 */ /* 0x000fe400097fe4ff */
[----:B------:R-:W-:Y:S02]  /*3f70*/  IADD3 R136, P6, PT, R136, UR13, RZ ;  /* 0x0000000d88887c10 */ /* 0x000fe4000ffde0ff */
[----:B------:R-:W-:Y:S02]  /*3f80*/  IADD3 R128, P5, PT, R128, UR13, RZ ;  /* 0x0000000d80807c10 */ /* 0x000fe4000ffbe0ff */
[----:B------:R-:W-:-:S02]  /*3f90*/  IADD3 R100, P4, PT, R100, UR13, RZ ;  /* 0x0000000d64647c10 */ /* 0x000fc4000ff9e0ff */
[----:B------:R-:W-:Y:S02]  /*3fa0*/  IADD3 R66, P2, PT, R66, UR13, RZ ;  /* 0x0000000d42427c10 */ /* 0x000fe4000ff5e0ff */
[----:B------:R-:W-:Y:S02]  /*3fb0*/  IADD3.X R13, PT, PT, R13, UR28, RZ, P3, !PT ;  /* 0x0000001c0d0d7c10 */ /* 0x000fe40009ffe4ff */
[----:B------:R-:W-:Y:S02]  /*3fc0*/  IADD3 R94, P3, PT, R94, UR13, RZ ;  /* 0x0000000d5e5e7c10 */ /* 0x000fe4000ff7e0ff */
[----:B------:R-:W-:Y:S02]  /*3fd0*/  IADD3.X R139, PT, PT, R139, UR28, RZ, P6, !PT ;  /* 0x0000001c8b8b7c10 */ /* 0x000fe4000b7fe4ff */
[----:B------:R-:W-:Y:S02]  /*3fe0*/  IADD3.X R129, PT, PT, R129, UR28, RZ, P5, !PT ;  /* 0x0000001c81817c10 */ /* 0x000fe4000affe4ff */
[----:B------:R-:W-:-:S02]  /*3ff0*/  IADD3.X R101, PT, PT, R101, UR28, RZ, P4, !PT ;  /* 0x0000001c65657c10 */ /* 0x000fc4000a7fe4ff */
[----:B------:R-:W-:Y:S02]  /*4000*/  IADD3.X R67, PT, PT, R67, UR28, RZ, P2, !PT ;  /* 0x0000001c43437c10 */ /* 0x000fe400097fe4ff */
[----:B------:R-:W-:Y:S02]  /*4010*/  IADD3 R82, P6, PT, R82, UR13, RZ ;  /* 0x0000000d52527c10 */ /* 0x000fe4000ffde0ff */
[----:B------:R-:W-:Y:S02]  /*4020*/  IADD3 R70, P5, PT, R70, UR13, RZ ;  /* 0x0000000d46467c10 */ /* 0x000fe4000ffbe0ff */
        /* <DEDUP_REMOVED lines=31> */
[----:B------:R-:W-:Y:S02]  /*4220*/  IADD3.X R77, PT, PT, R77, UR28, RZ, P5, !PT ;  /* 0x0000001c4d4d7c10 */ /* 0x000fe4000affe4ff */
[----:B------:R-:W-:-:S02]  /*4230*/  IADD3.X R63, PT, PT, R63, UR28, RZ, P4, !PT ;  /* 0x0000001c3f3f7c10 */ /* 0x000fc4000a7fe4ff */
[----:B------:R-:W-:Y:S02]  /*4240*/  IADD3.X R31, PT, PT, R31, UR28, RZ, P2, !PT ;  /* 0x0000001c1f1f7c10 */ /* 0x000fe400097fe4ff */
[----:B------:R-:W-:Y:S01]  /*4250*/  IADD3.X R15, PT, PT, R15, UR28, RZ, P3, !PT ;  /* 0x0000001c0f0f7c10 */ /* 0x000fe20009ffe4ff */
[----:B0-----:R-:W0:Y:S01]  /*4260*/  SYNCS.PHASECHK.TRANS64.TRYWAIT P3, [UR11], R125 ;  /* 0x0000007dff0075a7 */ /* 0x001e22000806110b */
[----:B------:R-:W-:Y:S02]  /*4270*/  IADD3 R46, P6, PT, R46, UR13, RZ ;  /* 0x0000000d2e2e7c10 */ /* 0x000fe4000ffde0ff */
[----:B------:R-:W-:Y:S02]  /*4280*/  IADD3 R32, P5, PT, R32, UR13, RZ ;  /* 0x0000000d20207c10 */ /* 0x000fe4000ffbe0ff */
[----:B------:R-:W-:Y:S02]  /*4290*/  IADD3 R16, P4, PT, R16, UR13, RZ ;  /* 0x0000000d10107c10 */ /* 0x000fe4000ff9e0ff */
[----:B------:R-:W-:-:S02]  /*42a0*/  IADD3 R130, P2, PT, R130, UR13, RZ ;  /* 0x0000000d82827c10 */ /* 0x000fc4000ff5e0ff */
[----:B------:R-:W-:Y:S02]  /*42b0*/  IADD3.X R47, PT, PT, R47, UR28, RZ, P6, !PT ;  /* 0x0000001c2f2f7c10 */ /* 0x000fe4000b7fe4ff */
[----:B------:R-:W-:Y:S02]  /*42c0*/  IADD3.X R33, PT, PT, R33, UR28, RZ, P5, !PT ;  /* 0x0000001c21217c10 */ /* 0x000fe4000affe4ff */
[----:B------:R-:W-:Y:S02]  /*42d0*/  IADD3.X R17, PT, PT, R17, UR28, RZ, P4, !PT ;  /* 0x0000001c11117c10 */ /* 0x000fe4000a7fe4ff */
[----:B------:R-:W-:Y:S02]  /*42e0*/  IADD3.X R131, PT, PT, R131, UR28, RZ, P2, !PT ;  /* 0x0000001c83837c10 */ /* 0x000fe400097fe4ff */
[----:B------:R-:W-:Y:S02]  /*42f0*/  IADD3 R148, P6, PT, R148, UR13, RZ ;  /* 0x0000000d94947c10 */ /* 0x000fe4000ffde0ff */
[----:B------:R-:W-:-:S02]  /*4300*/  IADD3 R142, P5, PT, R142, UR13, RZ ;  /* 0x0000000d8e8e7c10 */ /* 0x000fc4000ffbe0ff */
[----:B------:R-:W-:Y:S02]  /*4310*/  IADD3 R122, P4, PT, R122, UR13, RZ ;  /* 0x0000000d7a7a7c10 */ /* 0x000fe4000ff9e0ff */
[----:B------:R-:W-:Y:S02]  /*4320*/  IADD3 R74, P2, PT, R74, UR13, RZ ;  /* 0x0000000d4a4a7c10 */ /* 0x000fe4000ff5e0ff */
[----:B------:R-:W-:Y:S02]  /*4330*/  IADD3.X R151, PT, PT, R151, UR28, RZ, P6, !PT ;  /* 0x0000001c97977c10 */ /* 0x000fe4000b7fe4ff */
[----:B------:R-:W-:Y:S02]  /*4340*/  IADD3.X R145, PT, PT, R145, UR28, RZ, P5, !PT ;  /* 0x0000001c91917c10 */ /* 0x000fe4000affe4ff */
[----:B------:R-:W-:Y:S02]  /*4350*/  IADD3.X R123, PT, PT, R123, UR28, RZ, P4, !PT ;  /* 0x0000001c7b7b7c10 */ /* 0x000fe4000a7fe4ff */
[----:B------:R-:W-:-:S02]  /*4360*/  IADD3.X R75, PT, PT, R75, UR28, RZ, P2, !PT ;  /* 0x0000001c4b4b7c10 */ /* 0x000fc400097fe4ff */
[----:B------:R-:W-:Y:S02]  /*4370*/  IADD3 R90, P6, PT, R90, UR13, RZ ;  /* 0x0000000d5a5a7c10 */ /* 0x000fe4000ffde0ff */
[----:B------:R-:W-:Y:S02]  /*4380*/  IADD3 R78, P5, PT, R78, UR13, RZ ;  /* 0x0000000d4e4e7c10 */ /* 0x000fe4000ffbe0ff */
[----:B------:R-:W-:Y:S02]  /*4390*/  IADD3 R60, P4, PT, R60, UR13, RZ ;  /* 0x0000000d3c3c7c10 */ /* 0x000fe4000ff9e0ff */
[----:B------:R-:W-:Y:S02]  /*43a0*/  IADD3 R28, P2, PT, R28, UR13, RZ ;  /* 0x0000000d1c1c7c10 */ /* 0x000fe4000ff5e0ff */
[----:B------:R-:W-:Y:S02]  /*43b0*/  IADD3.X R91, PT, PT, R91, UR28, RZ, P6, !PT ;  /* 0x0000001c5b5b7c10 */ /* 0x000fe4000b7fe4ff */
[----:B------:R-:W-:-:S02]  /*43c0*/  IADD3.X R79, PT, PT, R79, UR28, RZ, P5, !PT ;  /* 0x0000001c4f4f7c10 */ /* 0x000fc4000affe4ff */
[----:B------:R-:W-:Y:S02]  /*43d0*/  IADD3.X R61, PT, PT, R61, UR28, RZ, P4, !PT ;  /* 0x0000001c3d3d7c10 */ /* 0x000fe4000a7fe4ff */
[----:B------:R-:W-:Y:S02]  /*43e0*/  IADD3.X R29, PT, PT, R29, UR28, RZ, P2, !PT ;  /* 0x0000001c1d1d7c10 */ /* 0x000fe400097fe4ff */
        /* <DEDUP_REMOVED lines=40> */
[C---:B------:R-:W-:Y:S02]  /*4670*/  ISETP.GT.AND P6, PT, R4.reuse, RZ, PT ;  /* 0x000000ff0400720c */ /* 0x040fe40003fc4270 */
[----:B------:R-:W-:Y:S02]  /*4680*/  ISETP.GT.AND P5, PT, R4, 0x1, PT ;  /* 0x000000010400780c */ /* 0x000fe40003fa4270 */
[----:B------:R-:W-:Y:S01]  /*4690*/  PRMT R165, RZ, 0x7610, R165 ;  /* 0x00007610ffa57816 */ /* 0x000fe200000000a5 */
[----:B0-----:R-:W-:Y:S10]  /*46a0*/  @!P3 BRA `(.L_x_8) ;  /* 0x0000005c00c0b947 */ /* 0x001ff40003800000 */
.L_x_16:
[C---:B------:R-:W-:Y:S01]  /*46b0*/  ISETP.GT.AND P3, PT, R4.reuse, 0x3, PT ;  /* 0x000000030400780c */ /* 0x040fe20003f64270 */
[----:B------:R-:W2:Y:S01]  /*46c0*/  @P6 LDG.E.U8 R165, desc[UR22][R6.64] ;  /* 0x0000001606a56981 */ /* 0x000ea2000c1e1100 */
[----:B------:R-:W-:Y:S02]  /*46d0*/  PRMT R233, RZ, 0x7610, R233 ;  /* 0x00007610ffe97816 */ /* 0x000fe400000000e9 */
[----:B------:R-:W-:Y:S02]  /*46e0*/  PRMT R231, RZ, 0x7610, R231 ;  /* 0x00007610ffe77816 */ /* 0x000fe400000000e7 */
[----:B------:R-:W-:Y:S02]  /*46f0*/  ISETP.GT.AND P4, PT, R4, 0x4, PT ;  /* 0x000000040400780c */ /* 0x000fe40003f84270 */
[----:B------:R-:W-:-:S05]  /*4700*/  PRMT R167, RZ, 0x7610, R167 ;  /* 0x00007610ffa77816 */ /* 0x000fca00000000a7 */
[----:B------:R-:W3:Y:S04]  /*4710*/  @P3 LDG.E.U8 R233, desc[UR22][R54.64] ;  /* 0x0000001636e93981 */ /* 0x000ee8000c1e1100 */
[----:B------:R-:W4:Y:S01]  /*4720*/  @P3 LDG.E.U8 R231, desc[UR22][R56.64] ;  /* 0x0000001638e73981 */ /* 0x000f22000c1e1100 */
[----:B------:R-:W-:Y:S02]  /*4730*/  ISETP.GT.AND P3, PT, R4, 0x6, PT ;  /* 0x000000060400780c */ /* 0x000fe40003f64270 */
[----:B------:R-:W-:Y:S01]  /*4740*/  PRMT R190, RZ, 0x7610, R190 ;  /* 0x00007610ffbe7816 */ /* 0x000fe200000000be */
[----:B------:R-:W5:Y:S01]  /*4750*/  @P6 LDG.E.U8 R167, desc[UR22][R8.64] ;  /* 0x0000001608a76981 */ /* 0x000f62000c1e1100 */
[----:B------:R-:W-:Y:S02]  /*4760*/  PRMT R188, RZ, 0x7610, R188 ;  /* 0x00007610ffbc7816 */ /* 0x000fe400000000bc */
[----:B------:R-:W-:-:S02]  /*4770*/  PRMT R176, RZ, 0x7610, R176 ;  /* 0x00007610ffb07816 */ /* 0x000fc400000000b0 */
[----:B------:R-:W-:Y:S01]  /*4780*/  PRMT R174, RZ, 0x7610, R174 ;  /* 0x00007610ffae7816 */ /* 0x000fe200000000ae */
[----:B------:R-:W2:Y:S01]  /*4790*/  @P4 LDG.E.U8 R190, desc[UR22][R68.64] ;  /* 0x0000001644be4981 */ /* 0x000ea2000c1e1100 */
[----:B------:R-:W-:-:S03]  /*47a0*/  ISETP.GT.AND P2, PT, R4, 0x2, PT ;  /* 0x000000020400780c */ /* 0x000fc60003f44270 */
[----:B------:R-:W2:Y:S01]  /*47b0*/  @P4 LDG.E.U8 R188, desc[UR22][R72.64] ;  /* 0x0000001648bc4981 */ /* 0x000ea2000c1e1100 */
[----:B------:R-:W-:-:S03]  /*47c0*/  ISETP.GT.AND P4, PT, R4, 0x7, PT ;  /* 0x000000070400780c */ /* 0x000fc60003f84270 */
[----:B------:R-:W2:Y:S01]  /*47d0*/  @P3 LDG.E.U8 R176, desc[UR22][R116.64] ;  /* 0x0000001674b03981 */ /* 0x000ea2000c1e1100 */
[----:B------:R-:W-:-:S03]  /*47e0*/  PRMT R206, RZ, 0x7610, R206 ;  /* 0x00007610ffce7816 */ /* 0x000fc600000000ce */
[----:B------:R-:W2:Y:S01]  /*47f0*/  @P3 LDG.E.U8 R174, desc[UR22][R120.64] ;  /* 0x0000001678ae3981 */ /* 0x000ea2000c1e1100 */
[C---:B------:R-:W-:Y:S02]  /*4800*/  ISETP.GT.AND P3, PT, R4.reuse, 0x9, PT ;  /* 0x000000090400780c */ /* 0x040fe40003f64270 */
[----:B------:R-:W-:Y:S01]  /*4810*/  PRMT R204, RZ, 0x7610, R204 ;  /* 0x00007610ffcc7816 */ /* 0x000fe200000000cc */
[----:B------:R-:W2:Y:S01]  /*4820*/  @P2 LDG.E.U8 R206, desc[UR22][R38.64] ;  /* 0x0000001626ce2981 */ /* 0x000ea2000c1e1100 */
[----:B------:R-:W-:Y:S02]  /*4830*/  PRMT R197, RZ, 0x7610, R197 ;  /* 0x00007610ffc57816 */ /* 0x000fe400000000c5 */
[----:B------:R-:W-:Y:S02]  /*4840*/  PRMT R199, RZ, 0x7610, R199 ;  /* 0x00007610ffc77816 */ /* 0x000fe400000000c7 */
[----:B------:R-:W2:Y:S01]  /*4850*/  @P2 LDG.E.U8 R204, desc[UR22][R40.64] ;  /* 0x0000001628cc2981 */ /* 0x000ea2000c1e1100 */
[----:B------:R-:W-:Y:S01]  /*4860*/  ISETP.GT.AND P2, PT, R4, 0x5, PT ;  /* 0x000000050400780c */ /* 0x000fe20003f44270 */
[----:B------:R-:W-:Y:S01]  /*4870*/  @P4 IMAD.MOV.U32 R124, RZ, RZ, R138 ;  /* 0x000000ffff7c4224 */ /* 0x000fe200078e008a */
[----:B------:R-:W-:Y:S01]  /*4880*/  PRMT R195, RZ, 0x7610, R195 ;  /* 0x00007610ffc37816 */ /* 0x000fe200000000c3 */
[----:B------:R-:W-:Y:S01]  /*4890*/  @P4 IMAD.MOV.U32 R125, RZ, RZ, R141 ;  /* 0x000000ffff7d4224 */ /* 0x000fe200078e008d */
[----:B------:R-:W2:Y:S01]  /*48a0*/  @P3 LDG.E.U8 R197, desc[UR22][R26.64] ;  /* 0x000000161ac53981 */ /* 0x000ea2000c1e1100 */
[----:B------:R-:W-:-:S03]  /*48b0*/  PRMT R215, RZ, 0x7610, R215 ;  /* 0x00007610ffd77816 */ /* 0x000fc600000000d7 */
[----:B------:R-:W2:Y:S01]  /*48c0*/  @P3 LDG.E.U8 R199, desc[UR22][R28.64] ;  /* 0x000000161cc73981 */ /* 0x000ea2000c1e1100 */
[----:B------:R-:W-:Y:S02]  /*48d0*/  ISETP.GT.AND P3, PT, R4, 0xc, PT ;  /* 0x0000000c0400780c */ /* 0x000fe40003f64270 */
[----:B------:R-:W-:Y:S01]  /*48e0*/  PRMT R213, RZ, 0x7610, R213 ;  /* 0x00007610ffd57816 */ /* 0x000fe200000000d5 */
[----:B------:R0:W2:Y:S01]  /*48f0*/  @P4 LDG.E.U8 R195, desc[UR22][R124.64] ;  /* 0x000000167cc34981 */ /* 0x0000a2000c1e1100 */
[----:B------:R-:W-:Y:S02]  /*4900*/  PRMT R193, RZ, 0x7610, R193 ;  /* 0x00007610ffc17816 */ /* 0x000fe400000000c1 */
[----:B------:R-:W-:Y:S01]  /*4910*/  PRMT R186, RZ, 0x7610, R186 ;  /* 0x00007610ffba7816 */ /* 0x000fe200000000ba */
[----:B------:R-:W2:Y:S01]  /*4920*/  @P2 LDG.E.U8 R215, desc[UR22][R84.64] ;  /* 0x0000001654d72981 */ /* 0x000ea2000c1e1100 */
[----:B------:R-:W-:-:S03]  /*4930*/  PRMT R184, RZ, 0x7610, R184 ;  /* 0x00007610ffb87816 */ /* 0x000fc600000000b8 */
[----:B------:R-:W2:Y:S01]  /*4940*/  @P2 LDG.E.U8 R213, desc[UR22][R88.64] ;  /* 0x0000001658d52981 */ /* 0x000ea2000c1e1100 */
[----:B0-----:R-:W-:Y:S02]  /*4950*/  @P4 IMAD.MOV.U32 R124, RZ, RZ, R140 ;  /* 0x000000ffff7c4224 */ /* 0x001fe400078e008c */
[----:B------:R-:W-:Y:S01]  /*4960*/  @P4 IMAD.MOV.U32 R125, RZ, RZ, R143 ;  /* 0x000000ffff7d4224 */ /* 0x000fe200078e008f */
[C---:B------:R-:W-:Y:S01]  /*4970*/  ISETP.GT.AND P2, PT, R4.reuse, 0x8, PT ;  /* 0x000000080400780c */ /* 0x040fe20003f44270 */
[----:B------:R-:W2:Y:S04]  /*4980*/  @P3 LDG.E.U8 R186, desc[UR22][R74.64] ;  /* 0x000000164aba3981 */ /* 0x000ea8000c1e1100 */
[----:B------:R0:W2:Y:S01]  /*4990*/  @P4 LDG.E.U8 R193, desc[UR22][R124.64] ;  /* 0x000000167cc14981 */ /* 0x0000a2000c1e1100 */
[----:B------:R-:W-:-:S03]  /*49a0*/  ISETP.GT.AND P4, PT, R4, 0xa, PT ;  /* 0x0000000a0400780c */ /* 0x000fc60003f84270 */
[----:B------:R-:W2:Y:S01]  /*49b0*/  @P3 LDG.E.U8 R184, desc[UR22][R78.64] ;  /* 0x000000164eb83981 */ /* 0x000ea2000c1e1100 */
[C---:B------:R-:W-:Y:S02]  /*49c0*/  ISETP.GT.AND P3, PT, R4.reuse, 0xf, PT ;  /* 0x0000000f0400780c */ /* 0x040fe40003f64270 */
[----:B------:R-:W-:Y:S02]  /*49d0*/  PRMT R169, RZ, 0x7610, R169 ;  /* 0x00007610ffa97816 */ /* 0x000fe400000000a9 */
[----:B------:R-:W-:Y:S02]  /*49e0*/  PRMT R171, RZ, 0x7610, R171 ;  /* 0x00007610ffab7816 */ /* 0x000fe400000000ab */
[----:B------:R-:W-:Y:S02]  /*49f0*/  PRMT R202, RZ, 0x7610, R202 ;  /* 0x00007610ffca7816 */ /* 0x000fe400000000ca */
[----:B------:R-:W-:Y:S01]  /*4a00*/  PRMT R200, RZ, 0x7610, R200 ;  /* 0x00007610ffc87816 */ /* 0x000fe200000000c8 */
[----:B------:R-:W2:Y:S04]  /*4a10*/  @P2 LDG.E.U8 R169, desc[UR22][R10.64] ;  /* 0x000000160aa92981 */ /* 0x000ea8000c1e1100 */
[----:B------:R-:W3:Y:S01]  /*4a20*/  @P2 LDG.E.U8 R171, desc[UR22][R14.64] ;  /* 0x000000160eab2981 */ /* 0x000ee2000c1e1100 */
[----:B------:R-:W-:-:S03]  /*4a30*/  ISETP.GT.AND P2, PT, R4, 0xb, PT ;  /* 0x0000000b0400780c */ /* 0x000fc60003f44270 */
[----:B------:R-:W3:Y:S04]  /*4a40*/  @P4 LDG.E.U8 R202, desc[UR22][R42.64] ;  /* 0x000000162aca4981 */ /* 0x000ee8000c1e1100 */
[----:B------:R-:W3:Y:S01]  /*4a50*/  @P4 LDG.E.U8 R200, desc[UR22][R44.64] ;  /* 0x000000162cc84981 */ /* 0x000ee2000c1e1100 */
[----:B------:R-:W-:Y:S01]  /*4a60*/  ISETP.GT.AND P4, PT, R4, 0xd, PT ;  /* 0x0000000d0400780c */ /* 0x000fe20003f84270 */
[----:B0-----:R-:W-:Y:S01]  /*4a70*/  @P3 IMAD.MOV.U32 R124, RZ, RZ, R142 ;  /* 0x000000ffff7c3224 */ /* 0x001fe200078e008e */
[----:B------:R-:W-:Y:S01]  /*4a80*/  PRMT R191, RZ, 0x7610, R191 ;  /* 0x00007610ffbf7816 */ /* 0x000fe200000000bf */
[----:B------:R-:W-:Y:S01]  /*4a90*/  @P3 IMAD.MOV.U32 R125, RZ, RZ, R145 ;  /* 0x000000ffff7d3224 */ /* 0x000fe200078e0091 */
[----:B------:R-:W-:Y:S02]  /*4aa0*/  PRMT R229, RZ, 0x7610, R229 ;  /* 0x00007610ffe57816 */ /* 0x000fe400000000e5 */
[----:B------:R-:W-:-:S02]  /*4ab0*/  PRMT R227, RZ, 0x7610, R227 ;  /* 0x00007610ffe37816 */ /* 0x000fc400000000e3 */
[----:B------:R-:W-:Y:S01]  /*4ac0*/  PRMT R211, RZ, 0x7610, R211 ;  /* 0x00007610ffd37816 */ /* 0x000fe200000000d3 */
[----:B------:R0:W4:Y:S01]  /*4ad0*/  @P3 LDG.E.U8 R191, desc[UR22][R124.64] ;  /* 0x000000167cbf3981 */ /* 0x000122000c1e1100 */
[----:B------:R-:W-:Y:S02]  /*4ae0*/  PRMT R209, RZ, 0x7610, R209 ;  /* 0x00007610ffd17816 */ /* 0x000fe400000000d1 */
[----:B------:R-:W-:Y:S01]  /*4af0*/  PRMT R189, RZ, 0x7610, R189 ;  /* 0x00007610ffbd7816 */ /* 0x000fe200000000bd */
[----:B------:R-:W4:Y:S04]  /*4b00*/  @P2 LDG.E.U8 R229, desc[UR22][R58.64] ;  /* 0x000000163ae52981 */ /* 0x000f28000c1e1100 */
[----:B------:R-:W4:Y:S01]  /*4b10*/  @P2 LDG.E.U8 R227, desc[UR22][R60.64] ;  /* 0x000000163ce32981 */ /* 0x000f22000c1e1100 */
[----:B0-----:R-:W-:-:S02]  /*4b20*/  @P3 IMAD.MOV.U32 R124, RZ, RZ, R148 ;  /* 0x000000ffff7c3224 */ /* 0x001fc400078e0094 */
[----:B------:R-:W-:Y:S01]  /*4b30*/  @P3 IMAD.MOV.U32 R125, RZ, RZ, R151 ;  /* 0x000000ffff7d3224 */ /* 0x000fe200078e0097 */
[----:B------:R-:W4:Y:S01]  /*4b40*/  @P4 LDG.E.U8 R211, desc[UR22][R90.64] ;  /* 0x000000165ad34981 */ /* 0x000f22000c1e1100 */
[----:B------:R-:W-:-:S03]  /*4b50*/  ISETP.GT.AND P2, PT, R4, 0xe, PT ;  /* 0x0000000e0400780c */ /* 0x000fc60003f44270 */
[----:B------:R-:W4:Y:S01]  /*4b60*/  @P4 LDG.E.U8 R209, desc[UR22][R94.64] ;  /* 0x000000165ed14981 */ /* 0x000f22000c1e1100 */
[----:B------:R-:W-:-:S03]  /*4b70*/  ISETP.GT.AND P4, PT, R4, 0x10, PT ;  /* 0x000000100400780c */ /* 0x000fc60003f84270 */
[----:B------:R0:W4:Y:S01]  /*4b80*/  @P3 LDG.E.U8 R189, desc[UR22][R124.64] ;  /* 0x000000167cbd3981 */ /* 0x000122000c1e1100 */
[----:B------:R-:W-:Y:S02]  /*4b90*/  ISETP.GT.AND P3, PT, R4, 0x12, PT ;  /* 0x000000120400780c */ /* 0x000fe40003f64270 */
[----:B------:R-:W-:Y:S02]  /*4ba0*/  PRMT R172, RZ, 0x7610, R172 ;  /* 0x00007610ffac7816 */ /* 0x000fe400000000ac */
[----:B------:R-:W-:Y:S02]  /*4bb0*/  PRMT R170, RZ, 0x7610, R170 ;  /* 0x00007610ffaa7816 */ /* 0x000fe400000000aa */
[----:B------:R-:W-:Y:S02]  /*4bc0*/  PRMT R173, RZ, 0x7610, R173 ;  /* 0x00007610ffad7816 */ /* 0x000fe400000000ad */
[----:B------:R-:W-:Y:S01]  /*4bd0*/  PRMT R175, RZ, 0x7610, R175 ;  /* 0x00007610ffaf7816 */ /* 0x000fe200000000af */
[----:B------:R-:W4:Y:S01]  /*4be0*/  @P2 LDG.E.U8 R172, desc[UR22][R122.64] ;  /* 0x000000167aac2981 */ /* 0x000f22000c1e1100 */
[----:B------:R-:W-:-:S02]  /*4bf0*/  PRMT R198, RZ, 0x7610, R198 ;  /* 0x00007610ffc67816 */ /* 0x000fc400000000c6 */
[----:B------:R-:W-:Y:S01]  /*4c00*/  PRMT R196, RZ, 0x7610, R196 ;  /* 0x00007610ffc47816 */ /* 0x000fe200000000c4 */
[----:B------:R-:W4:Y:S01]  /*4c10*/  @P2 LDG.E.U8 R170, desc[UR22][R130.64] ;  /* 0x0000001682aa2981 */ /* 0x000f22000c1e1100 */
[----:B------:R-:W-:-:S03]  /*4c20*/  ISETP.GT.AND P2, PT, R4, 0x11, PT ;  /* 0x000000110400780c */ /* 0x000fc60003f44270 */
[----:B------:R-:W4:Y:S04]  /*4c30*/  @P4 LDG.E.U8 R173, desc[UR22][R12.64] ;  /* 0x000000160cad4981 */ /* 0x000f28000c1e1100 */
[----:B------:R-:W4:Y:S01]  /*4c40*/  @P4 LDG.E.U8 R175, desc[UR22][R16.64] ;  /* 0x0000001610af4981 */ /* 0x000f22000c1e1100 */
[----:B------:R-:W-:-:S03]  /*4c50*/  ISETP.GT.AND P4, PT, R4, 0x13, PT ;  /* 0x000000130400780c */ /* 0x000fc60003f84270 */
[----:B------:R-:W4:Y:S04]  /*4c60*/  @P3 LDG.E.U8 R198, desc[UR22][R46.64] ;  /* 0x000000162ec63981 */ /* 0x000f28000c1e1100 */
[----:B------:R-:W4:Y:S01]  /*4c70*/  @P3 LDG.E.U8 R196, desc[UR22][R48.64] ;  /* 0x0000001630c43981 */ /* 0x000f22000c1e1100 */
[----:B------:R-:W-:Y:S02]  /*4c80*/  ISETP.GT.AND P3, PT, R4, 0x15, PT ;  /* 0x000000150400780c */ /* 0x000fe40003f64270 */
[----:B------:R-:W-:Y:S02]  /*4c90*/  PRMT R201, RZ, 0x7610, R201 ;  /* 0x00007610ffc97816 */ /* 0x000fe400000000c9 */
[----:B------:R-:W-:Y:S02]  /*4ca0*/  PRMT R203, RZ, 0x7610, R203 ;  /* 0x00007610ffcb7816 */ /* 0x000fe400000000cb */
[----:B------:R-:W-:-:S02]  /*4cb0*/  PRMT R225, RZ, 0x7610, R225 ;  /* 0x00007610ffe17816 */ /* 0x000fc400000000e1 */
[----:B------:R-:W-:Y:S01]  /*4cc0*/  PRMT R223, RZ, 0x7610, R223 ;  /* 0x00007610ffdf7816 */ /* 0x000fe200000000df */
[----:B------:R-:W4:Y:S01]  /*4cd0*/  @P2 LDG.E.U8 R201, desc[UR22][R30.64] ;  /* 0x000000161ec92981 */ /* 0x000f22000c1e1100 */
[----:B------:R-:W-:Y:S02]  /*4ce0*/  PRMT R207, RZ, 0x7610, R207 ;  /* 0x00007610ffcf7816 */ /* 0x000fe400000000cf */
        /* <DEDUP_REMOVED lines=28> */
[----:B0-----:R-:W-:Y:S01]  /*4eb0*/  @P2 IMAD.MOV.U32 R124, RZ, RZ, R144 ;  /* 0x000000ffff7c2224 */ /* 0x001fe200078e0090 */
[----:B------:R-:W-:Y:S01]  /*4ec0*/  PRMT R187, RZ, 0x7610, R187 ;  /* 0x00007610ffbb7816 */ /* 0x000fe200000000bb */
[----:B------:R-:W-:Y:S01]  /*4ed0*/  @P2 IMAD.MOV.U32 R125, RZ, RZ, R147 ;  /* 0x000000ffff7d2224 */ /* 0x000fe200078e0093 */
[----:B------:R-:W4:Y:S04]  /*4ee0*/  @P4 LDG.E.U8 R217, desc[UR22][R34.64] ;  /* 0x0000001622d94981 */ /* 0x000f28000c1e1100 */
[----:B------:R-:W4:Y:S01]  /*4ef0*/  @P4 LDG.E.U8 R235, desc[UR22][R36.64] ;  /* 0x0000001624eb4981 */ /* 0x000f22000c1e1100 */
[----:B------:R-:W-:-:S03]  /*4f00*/  ISETP.GT.AND P4, PT, R4, 0x1c, PT ;  /* 0x0000001c0400780c */ /* 0x000fc60003f84270 */
[----:B------:R-:W4:Y:S01]  /*4f10*/  @P3 LDG.E.U8 R221, desc[UR22][R66.64] ;  /* 0x0000001642dd3981 */ /* 0x000f22000c1e1100 */
[----:B------:R-:W-:-:S03]  /*4f20*/  PRMT R185, RZ, 0x7610, R185 ;  /* 0x00007610ffb97816 */ /* 0x000fc600000000b9 */
[----:B------:R-:W4:Y:S01]  /*4f30*/  @P3 LDG.E.U8 R219, desc[UR22][R70.64] ;  /* 0x0000001646db3981 */ /* 0x000f22000c1e1100 */
[----:B------:R-:W-:-:S03]  /*4f40*/  ISETP.GT.AND P3, PT, R4, 0x1e, PT ;  /* 0x0000001e0400780c */ /* 0x000fc60003f64270 */
[----:B------:R0:W4:Y:S01]  /*4f50*/  @P2 LDG.E.U8 R187, desc[UR22][R124.64] ;  /* 0x000000167cbb2981 */ /* 0x000122000c1e1100 */
[----:B------:R-:W-:Y:S02]  /*4f60*/  PRMT R178, RZ, 0x7610, R178 ;  /* 0x00007610ffb27816 */ /* 0x000fe400000000b2 */
[----:B------:R-:W-:Y:S02]  /*4f70*/  PRMT R208, RZ, 0x7610, R208 ;  /* 0x00007610ffd07816 */ /* 0x000fe400000000d0 */
[----:B------:R-:W-:Y:S02]  /*4f80*/  PRMT R210, RZ, 0x7610, R210 ;  /* 0x00007610ffd27816 */ /* 0x000fe400000000d2 */
[----:B------:R-:W4:Y:S01]  /*4f90*/  @P4 LDG.E.U8 R178, desc[UR22][R82.64] ;  /* 0x0000001652b24981 */ /* 0x000f22000c1e1100 */
[----:B0-----:R-:W-:-:S03]  /*4fa0*/  @P2 IMAD.MOV.U32 R124, RZ, RZ, R150 ;  /* 0x000000ffff7c2224 */ /* 0x001fc600078e0096 */
[----:B------:R-:W4:Y:S01]  /*4fb0*/  @P4 LDG.E.U8 R208, desc[UR22][R86.64] ;  /* 0x0000001656d04981 */ /* 0x000f22000c1e1100 */
[----:B------:R-:W-:Y:S01]  /*4fc0*/  @P2 IMAD.MOV.U32 R125, RZ, RZ, R153 ;  /* 0x000000ffff7d2224 */ /* 0x000fe200078e0099 */
[----:B------:R-:W-:-:S04]  /*4fd0*/  ISETP.GT.AND P4, PT, R4, 0x1f, PT ;  /* 0x0000001f0400780c */ /* 0x000fc80003f84270 */
[----:B------:R0:W4:Y:S01]  /*4fe0*/  @P2 LDG.E.U8 R185, desc[UR22][R124.64] ;  /* 0x000000167cb92981 */ /* 0x000122000c1e1100 */
[----:B------:R-:W-:Y:S02]  /*4ff0*/  ISETP.GT.AND P2, PT, R4, 0x1a, PT ;  /* 0x0000001a0400780c */ /* 0x000fe40003f44270 */
[----:B------:R-:W-:Y:S02]  /*5000*/  PRMT R194, RZ, 0x7610, R194 ;  /* 0x00007610ffc27816 */ /* 0x000fe400000000c2 */
[----:B------:R-:W-:Y:S01]  /*5010*/  PRMT R192, RZ, 0x7610, R192 ;  /* 0x00007610ffc07816 */ /* 0x000fe200000000c0 */
[----:B0-----:R-:W-:Y:S02]  /*5020*/  @P3 IMAD.MOV.U32 R124, RZ, RZ, R128 ;  /* 0x000000ffff7c3224 */ /* 0x001fe400078e0080 */
[----:B------:R-:W-:Y:S01]  /*5030*/  @P3 IMAD.MOV.U32 R125, RZ, RZ, R129 ;  /* 0x000000ffff7d3224 */ /* 0x000fe200078e0081 */
[----:B------:R-:W-:-:S05]  /*5040*/  PRMT R212, RZ, 0x7610, R212 ;  /* 0x00007610ffd47816 */ /* 0x000fca00000000d4 */
[----:B------:R-:W4:Y:S04]  /*5050*/  @P2 LDG.E.U8 R194, desc[UR22][R50.64] ;  /* 0x0000001632c22981 */ /* 0x000f28000c1e1100 */
[----:B------:R0:W4:Y:S01]  /*5060*/  @P3 LDG.E.U8 R210, desc[UR22][R124.64] ;  /* 0x000000167cd23981 */ /* 0x000122000c1e1100 */
[----:B------:R-:W-:-:S03]  /*5070*/  PRMT R241, RZ, 0x7610, R241 ;  /* 0x00007610fff17816 */ /* 0x000fc600000000f1 */
[----:B------:R-:W4:Y:S01]  /*5080*/  @P2 LDG.E.U8 R192, desc[UR22][R52.64] ;  /* 0x0000001634c02981 */ /* 0x000f22000c1e1100 */
[----:B------:R-:W-:Y:S01]  /*5090*/  ISETP.GT.AND P2, PT, R4, 0x1d, PT ;  /* 0x0000001d0400780c */ /* 0x000fe20003f44270 */
[----:B0-----:R-:W-:Y:S02]  /*50a0*/  @P3 IMAD.MOV.U32 R124, RZ, RZ, R136 ;  /* 0x000000ffff7c3224 */ /* 0x001fe400078e0088 */
[----:B------:R-:W-:-:S05]  /*50b0*/  @P3 IMAD.MOV.U32 R125, RZ, RZ, R139 ;  /* 0x000000ffff7d3224 */ /* 0x000fca00078e008b */
[----:B------:R0:W4:Y:S01]  /*50c0*/  @P3 LDG.E.U8 R212, desc[UR22][R124.64] ;  /* 0x000000167cd43981 */ /* 0x000122000c1e1100 */
[----:B------:R-:W-:Y:S02]  /*50d0*/  PRMT R181, RZ, 0x7610, R181 ;  /* 0x00007610ffb57816 */ /* 0x000fe400000000b5 */
[----:B------:R-:W-:Y:S02]  /*50e0*/  PRMT R183, RZ, 0x7610, R183 ;  /* 0x00007610ffb77816 */ /* 0x000fe400000000b7 */
[----:B------:R-:W-:Y:S02]  /*50f0*/  PRMT R237, RZ, 0x7610, R237 ;  /* 0x00007610ffed7816 */ /* 0x000fe400000000ed */
[----:B------:R-:W-:Y:S01]  /*5100*/  PRMT R239, RZ, 0x7610, R239 ;  /* 0x00007610ffef7816 */ /* 0x000fe200000000ef */
[----:B------:R-:W4:Y:S01]  /*5110*/  @P5 LDG.E.U8 R181, desc[UR22][R20.64] ;  /* 0x0000001614b55981 */ /* 0x000f22000c1e1100 */
[----:B0-----:R-:W-:Y:S02]  /*5120*/  @P4 IMAD.MOV.U32 R124, RZ, RZ, R146 ;  /* 0x000000ffff7c4224 */ /* 0x001fe400078e0092 */
[----:B------:R-:W-:Y:S01]  /*5130*/  @P4 IMAD.MOV.U32 R125, RZ, RZ, R149 ;  /* 0x000000ffff7d4224 */ /* 0x000fe200078e0095 */
[----:B------:R-:W-:Y:S01]  /*5140*/  PRMT R243, RZ, 0x7610, R243 ;  /* 0x00007610fff37816 */ /* 0x000fe200000000f3 */
[----:B------:R-:W4:Y:S04]  /*5150*/  @P5 LDG.E.U8 R183, desc[UR22][R24.64] ;  /* 0x0000001618b75981 */ /* 0x000f28000c1e1100 */
[----:B------:R0:W4:Y:S04]  /*5160*/  @P4 LDG.E.U8 R241, desc[UR22][R124.64] ;  /* 0x000000167cf14981 */ /* 0x000128000c1e1100 */
[----:B------:R-:W4:Y:S04]  /*5170*/  @P2 LDG.E.U8 R237, desc[UR22][R100.64] ;  /* 0x0000001664ed2981 */ /* 0x000f28000c1e1100 */
[----:B------:R-:W4:Y:S01]  /*5180*/  @P2 LDG.E.U8 R239, desc[UR22][R118.64] ;  /* 0x0000001676ef2981 */ /* 0x000f22000c1e1100 */
[----:B0-----:R-:W-:-:S02]  /*5190*/  @P4 IMAD.MOV.U32 R124, RZ, RZ, R152 ;  /* 0x000000ffff7c4224 */ /* 0x001fc400078e0098 */
[----:B------:R-:W-:-:S05]  /*51a0*/  @P4 IMAD.MOV.U32 R125, RZ, RZ, R155 ;  /* 0x000000ffff7d4224 */ /* 0x000fca00078e009b */
[----:B------:R0:W4:Y:S01]  /*51b0*/  @P4 LDG.E.U8 R243, desc[UR22][R124.64] ;  /* 0x000000167cf34981 */ /* 0x000122000c1e1100 */
[----:B------:R-:W-:Y:S01]  /*51c0*/  BAR.SYNC.DEFER_BLOCKING 0x0 ;  /* 0x0000000000007b1d */ /* 0x000fe20000010000 */
[----:B------:R-:W-:Y:S02]  /*51d0*/  ISETP.GE.AND P2, PT, R5, R4, PT ;  /* 0x000000040500720c */ /* 0x000fe40003f46270 */
[----:B------:R-:W-:Y:S02]  /*51e0*/  PRMT R214, RZ, 0x7610, R214 ;  /* 0x00007610ffd67816 */ /* 0x000fe400000000d6 */
[----:B------:R-:W-:Y:S02]  /*51f0*/  PRMT R216, RZ, 0x7610, R216 ;  /* 0x00007610ffd87816 */ /* 0x000fe400000000d8 */
[----:B------:R-:W-:Y:S02]  /*5200*/  PRMT R218, RZ, 0x7610, R218 ;  /* 0x00007610ffda7816 */ /* 0x000fe400000000da */
[----:B------:R-:W-:-:S02]  /*5210*/  PRMT R220, RZ, 0x7610, R220 ;  /* 0x00007610ffdc7816 */ /* 0x000fc400000000dc */
[----:B0-----:R-:W-:Y:S02]  /*5220*/  PRMT R124, RZ, 0x7610, R124 ;  /* 0x00007610ff7c7816 */ /* 0x001fe4000000007c */
[----:B------:R-:W-:Y:S02]  /*5230*/  PRMT R222, RZ, 0x7610, R222 ;  /* 0x00007610ffde7816 */ /* 0x000fe400000000de */
[----:B------:R-:W-:Y:S02]  /*5240*/  PRMT R224, RZ, 0x7610, R224 ;  /* 0x00007610ffe07816 */ /* 0x000fe400000000e0 */
[----:B------:R-:W-:Y:S01]  /*5250*/  PRMT R226, RZ, 0x7610, R226 ;  /* 0x00007610ffe27816 */ /* 0x000fe200000000e2 */
[----:B------:R-:W4:Y:S04]  /*5260*/  @!P2 LDG.E.U8 R214, desc[UR22][R98.64] ;  /* 0x0000001662d6a981 */ /* 0x000f28000c1e1100 */
[----:B------:R-:W4:Y:S04]  /*5270*/  @!P2 LDG.E.U8 R216, desc[UR22][R102.64] ;  /* 0x0000001666d8a981 */ /* 0x000f28000c1e1100 */
[----:B------:R-:W4:Y:S04]  /*5280*/  @!P2 LDG.E.U8 R218, desc[UR22][R104.64] ;  /* 0x0000001668daa981 */ /* 0x000f28000c1e1100 */
[----:B------:R-:W4:Y:S04]  /*5290*/  @!P2 LDG.E.U8 R220, desc[UR22][R106.64] ;  /* 0x000000166adca981 */ /* 0x000f28000c1e1100 */
[----:B------:R-:W4:Y:S04]  /*52a0*/  @!P2 LDG.E.U8 R124, desc[UR22][R108.64] ;  /* 0x000000166c7ca981 */ /* 0x000f28000c1e1100 */
[----:B------:R-:W4:Y:S04]  /*52b0*/  @!P2 LDG.E.U8 R222, desc[UR22][R110.64] ;  /* 0x000000166edea981 */ /* 0x000f28000c1e1100 */
[----:B------:R-:W4:Y:S04]  /*52c0*/  @!P2 LDG.E.U8 R224, desc[UR22][R112.64] ;  /* 0x0000001670e0a981 */ /* 0x000f28000c1e1100 */
[----:B------:R-:W4:Y:S04]  /*52d0*/  @!P2 LDG.E.U8 R226, desc[UR22][R114.64] ;  /* 0x0000001672e2a981 */ /* 0x000f28000c1e1100 */
[----:B--2---:R0:W-:Y:S04]  /*52e0*/  STS.U8 [R154+UR9+0x4000], R165 ;  /* 0x004000a59a007988 */ /* 0x0041e80008000009 */
[----:B-----5:R0:W-:Y:S04]  /*52f0*/  STS.U8 [R154+UR9+0x6000], R167 ;  /* 0x006000a79a007988 */ /* 0x0201e80008000009 */
[----:B------:R0:W-:Y:S04]  /*5300*/  STS.U8 [R154+UR9+0x4400], R169 ;  /* 0x004400a99a007988 */ /* 0x0001e80008000009 */
[----:B---3--:R0:W-:Y:S01]  /*5310*/  STS.U8 [R154+UR9+0x6400], R171 ;  /* 0x006400ab9a007988 */ /* 0x0081e20008000009 */
[----:B------:R-:W-:Y:S01]  /*5320*/  ULEA UR11, UR21, UR9, 0x3 ;  /* 0x00000009150b7291 */ /* 0x000fe2000f8e18ff */
[----:B------:R-:W-:-:S03]  /*5330*/  UMOV UR4, UR5 ;  /* 0x0000000500047c82 */ /* 0x000fc60008000000 */
[----:B------:R-:W-:Y:S01]  /*5340*/  UIADD3 UR11, UPT, UPT, UR11, 0x9000, URZ ;  /* 0x000090000b0b7890 */ /* 0x000fe2000fffe0ff */
[----:B----4-:R0:W-:Y:S04]  /*5350*/  STS.U8 [R154+UR9+0x4800], R173 ;  /* 0x004800ad9a007988 */ /* 0x0101e80008000009 */
        /* <DEDUP_REMOVED lines=67> */
[----:B------:R1:W-:Y:S06]  /*5790*/  MEMBAR.ALL.CTA ;  /* 0x0000000000007992 */ /* 0x0003ec0000008000 */
[----:B-1----:R-:W1:Y:S02]  /*57a0*/  FENCE.VIEW.ASYNC.S ;  /* 0x00000000000073c6 */ /* 0x002e640000000000 */
[----:B-1----:R-:W-:Y:S06]  /*57b0*/  BAR.SYNC.DEFER_BLOCKING 0x0 ;  /* 0x0000000000007b1d */ /* 0x002fec0000010000 */
[----:B------:R-:W-:Y:S05]  /*57c0*/  @P0 BRA `(.L_x_9) ;  /* 0x0000000000540947 */ /* 0x000fea0003800000 */
[----:B------:R-:W-:Y:S02]  /*57d0*/  UIADD3 UR32, UPT, UPT, UR8, 0x40, URZ ;  /* 0x0000004008207890 */ /* 0x000fe4000fffe0ff */
[----:B------:R-:W-:Y:S02]  /*57e0*/  UIADD3 UR33, UPT, UPT, UR8, 0x80, URZ ;  /* 0x0000008008217890 */ /* 0x000fe4000fffe0ff */
[----:B------:R-:W-:Y:S01]  /*57f0*/  UIADD3 UR38, UPT, UPT, UR8, 0xc0, URZ ;  /* 0x000000c008267890 */ /* 0x000fe2000fffe0ff */
        /* <DEDUP_REMOVED lines=9> */
[----:B------:R1:W-:Y:S01]  /*5890*/  UTCQMMA gdesc[UR16], gdesc[UR14], tmem[UR8], tmem[UR18], idesc[UR19], UPT ;  /* 0x00ff120e100075ea */ /* 0x0003e2000b800308 */
[----:B------:R-:W-:Y:S01]  /*58a0*/  UMOV UR40, 0x0 ;  /* 0x0000000000287882 */ /* 0x000fe20000000000 */
[----:B------:R-:W-:Y:S01]  /*58b0*/  UMOV UR41, 0x8108490 ;  /* 0x0810849000297882 */ /* 0x000fe20000000000 */
[----:B------:R1:W-:Y:S01]  /*58c0*/  UTCQMMA gdesc[UR30], gdesc[UR14], tmem[UR32], tmem[UR34], idesc[UR35], UPT ;  /* 0x00ff220e1e0075ea */ /* 0x0003e2000b800320 */
[----:B------:R-:W-:Y:S01]  /*58d0*/  UMOV UR5, UR6 ;  /* 0x0000000600057c82 */ /* 0x000fe20008000000 */
[----:B------:R1:W-:Y:S01]  /*58e0*/  UTCQMMA gdesc[UR24], gdesc[UR14], tmem[UR33], tmem[UR36], idesc[UR37], UPT ;  /* 0x00ff240e180075ea */ /* 0x0003e2000b800321 */
[----:B------:R1:W-:Y:S01]  /*58f0*/  UTCQMMA gdesc[UR26], gdesc[UR14], tmem[UR38], tmem[UR40], idesc[UR41], UPT ;  /* 0x00ff280e1a0075ea */ /* 0x0003e2000b800326 */
[----:B------:R1:W-:Y:S01]  /*5900*/  UTCBAR [UR5], URZ ;  /* 0x000000ff050073e9 */ /* 0x0003e200080000ff */
[----:B------:R-:W-:Y:S01]  /*5910*/  NOP ;  /* 0x0000000000007918 */ /* 0x000fe20000000000 */
.L_x_9:
[----:B------:R-:W-:Y:S01]  /*5920*/  VIADD R164, R164, 0xffffffff ;  /* 0xffffffffa4a47836 */ /* 0x000fe20000000000 */
[----:B------:R-:W-:Y:S01]  /*5930*/  UIADD3 UR21, UPT, UPT, UR21, 0x1, URZ ;  /* 0x0000000115157890 */ /* 0x000fe2000fffe0ff */
[----:B------:R-:W-:Y:S02]  /*5940*/  IMAD.U32 R125, RZ, RZ, UR4 ;  /* 0x00000004ff7d7e24 */ /* 0x000fe4000f8e00ff */
[----:B------:R-:W-:Y:S01]  /*5950*/  VIADD R4, R4, 0xffffffe0 ;  /* 0xffffffe004047836 */ /* 0x000fe20000000000 */
[----:B------:R-:W-:Y:S01]  /*5960*/  ISETP.NE.U32.AND P2, PT, R164, RZ, PT ;  /* 0x000000ffa400720c */ /* 0x000fe20003f45070 */
[----:B------:R-:W-:-:S04]  /*5970*/  UISETP.GT.AND UP1, UPT, UR21, 0x1, UPT ;  /* 0x000000011500788c */ /* 0x000fc8000bf24270 */
[----:B-1----:R-:W-:Y:S02]  /*5980*/  USEL UR5, URZ, 0x1, !UP1 ;  /* 0x00000001ff057887 */ /* 0x002fe4000c800000 */
[----:B------:R-:W-:Y:S02]  /*5990*/  USEL UR21, UR21, URZ, !UP1 ;  /* 0x000000ff15157287 */ /* 0x000fe4000c800000 */
[----:B------:R-:W-:-:S04]  /*59a0*/  ULOP3.LUT UR5, UR4, UR5, URZ, 0x3c, !UPT ;  /* 0x0000000504057292 */ /* 0x000fc8000f8e3cff */
[----:B------:R-:W-:Y:S08]  /*59b0*/  @P2 BRA `(.L_x_10) ;  /* 0xffffffe000e42947 */ /* 0x000ff0000383ffff */
.L_x_7:
[----:B------:R-:W-:-:S13]  /*59c0*/  ISETP.GE.AND P0, PT, R137, 0x20, PT ;  /* 0x000000208900780c */ /* 0x000fda0003f06270 */
[----:B------:R-:W-:Y:S05]  /*59d0*/  @!P0 BRA `(.L_x_11) ;  /* 0x0000000000108947 */ /* 0x000fea0003800000 */
[----:B------:R-:W-:-:S06]  /*59e0*/  USHF.L.U32 UR4, UR4, 0x1f, URZ ;  /* 0x0000001f04047899 */ /* 0x000fcc00080006ff */
[----:B------:R-:W-:-:S04]  /*59f0*/  IMAD.U32 R4, RZ, RZ, UR4 ;  /* 0x00000004ff047e24 */ /* 0x000fc8000f8e00ff */
[----:B------:R-:W1:Y:S02]  /*5a00*/  SYNCS.PHASECHK.TRANS64.TRYWAIT P0, [UR11], R4 ;  /* 0x00000004ff0075a7 */ /* 0x000e64000800110b */
[----:B-1----:R-:W-:Y:S05]  /*5a10*/  @!P0 BRA `(.L_x_12) ;  /* 0x0000004800f08947 */ /* 0x002fea0003800000 */
.L_x_11:
[----:B------:R-:W-:Y:S01]  /*5a20*/  BAR.SYNC.DEFER_BLOCKING 0x0 ;  /* 0x0000000000007b1d */ /* 0x000fe20000010000 */
[----:B------:R-:W-:Y:S01]  /*5a30*/  UIADD3 UR12, UPT, UPT, UR9, UR12, URZ ;  /* 0x0000000c090c7290 */ /* 0x000fe2000fffe0ff */
[C---:B------:R-:W-:Y:S02]  /*5a40*/  VIADD R136, R2.reuse, 0x1 ;  /* 0x0000000102887836 */ /* 0x040fe40000000000 */
[C---:B------:R-:W-:Y:S02]  /*5a50*/  VIADD R135, R2.reuse, 0x2 ;  /* 0x0000000202877836 */ /* 0x040fe40000000000 */
[----:B------:R-:W1:Y:S01]  /*5a60*/  LDCU.128 UR28, c[0x0][0x390] ;  /* 0x00007200ff1c77ac */ /* 0x000e620008000c00 */
[----:B------:R-:W-:Y:S01]  /*5a70*/  VIADD R134, R2, 0x3 ;  /* 0x0000000302867836 */ /* 0x000fe20000000000 */
[----:B------:R-:W2:Y:S01]  /*5a80*/  LDCU.64 UR32, c[0x0][0x398] ;  /* 0x00007300ff2077ac */ /* 0x000ea20008000a00 */
[----:B------:R-:W3:Y:S01]  /*5a90*/  LDCU.64 UR4, c[0x0][0x398] ;  /* 0x00007300ff0477ac */ /* 0x000ee20008000a00 */
[----:B------:R-:W4:Y:S01]  /*5aa0*/  LDCU.64 UR14, c[0x0][0x398] ;  /* 0x00007300ff0e77ac */ /* 0x000f220008000a00 */
[----:B------:R-:W5:Y:S01]  /*5ab0*/  LDCU.64 UR6, c[0x0][0x398] ;  /* 0x00007300ff0677ac */ /* 0x000f620008000a00 */
[----:B------:R-:W0:Y:S02]  /*5ac0*/  @!P1 SYNCS.CCTL.IV [UR9+0x9000] ;  /* 0x00900000ff0099b1 */ /* 0x000e240008000009 */
[----:B0-----:R-:W-:Y:S01]  /*5ad0*/  BAR.SYNC.DEFER_BLOCKING 0x0 ;  /* 0x0000000000007b1d */ /* 0x001fe20000010000 */
[----:B-1----:R-:W-:-:S02]  /*5ae0*/  ISETP.GE.AND P0, PT, R132, UR30, PT ;  /* 0x0000001e84007c0c */ /* 0x002fc4000bf06270 */
[C---:B------:R-:W-:Y:S02]  /*5af0*/  ISETP.GE.AND P5, PT, R2.reuse, UR31, PT ;  /* 0x0000001f02007c0c */ /* 0x040fe4000bfa6270 */
[----:B--2---:R-:W-:Y:S01]  /*5b00*/  ISETP.LT.AND P0, PT, R2, UR33, !P0 ;  /* 0x0000002102007c0c */ /* 0x004fe2000c701270 */
[----:B------:R-:W0:Y:S01]  /*5b10*/  LDCU.64 UR26, c[0x0][0x398] ;  /* 0x00007300ff1a77ac */ /* 0x000e220008000a00 */
[----:B---3--:R-:W-:Y:S01]  /*5b20*/  ISETP.LT.AND P5, PT, R133, UR4, !P5 ;  /* 0x0000000485007c0c */ /* 0x008fe2000efa1270 */
[----:B------:R-:W1:Y:S01]  /*5b30*/  LDTM.x128 R4, tmem[UR10] ;  /* 0x0000000a000479ee */ /* 0x000e6200083c0000 */
[----:B------:R-:W-:Y:S01]  /*5b40*/  ISETP.GE.AND P3, PT, R136, UR31, PT ;  /* 0x0000001f88007c0c */ /* 0x000fe2000bf66270 */
[----:B------:R-:W2:Y:S01]  /*5b50*/  LDCU.64 UR10, c[0x0][0x398] ;  /* 0x00007300ff0a77ac */ /* 0x000ea20008000a00 */
[----:B------:R-:W-:Y:S02]  /*5b60*/  ISETP.GE.AND P4, PT, R135, UR31, PT ;  /* 0x0000001f87007c0c */ /* 0x000fe4000bf86270 */
[----:B----4-:R-:W-:Y:S01]  /*5b70*/  ISETP.LT.AND P6, PT, R132, UR14, !P3 ;  /* 0x0000000e84007c0c */ /* 0x010fe2000dfc1270 */
[----:B------:R-:W3:Y:S01]  /*5b80*/  LDCU.64 UR24, c[0x0][0x398] ;  /* 0x00007300ff1877ac */ /* 0x000ee20008000a00 */
[----:B------:R-:W-:Y:S01]  /*5b90*/  ISETP.GE.AND P2, PT, R134, UR31, PT ;  /* 0x0000001f86007c0c */ /* 0x000fe2000bf46270 */
[----:B------:R-:W4:Y:S01]  /*5ba0*/  LDCU.64 UR20, c[0x0][0x398] ;  /* 0x00007300ff1477ac */ /* 0x000f220008000a00 */
[----:B------:R-:W0:Y:S01]  /*5bb0*/  LDCU.64 UR18, c[0x0][0x398] ;  /* 0x00007300ff1277ac */ /* 0x000e220008000a00 */
[----:B------:R-:W0:Y:S01]  /*5bc0*/  @!P1 SYNCS.CCTL.IV [UR9+0x9008] ;  /* 0x00900800ff0099b1 */ /* 0x000e220008000009 */
[----:B------:R-:W-:Y:S01]  /*5bd0*/  NOP ;  /* 0x0000000000007918 */ /* 0x000fe20000000000 */
[----:B------:R-:W0:Y:S01]  /*5be0*/  LDCU.64 UR16, c[0x0][0x398] ;  /* 0x00007300ff1077ac */ /* 0x000e220008000a00 */
[----:B------:R-:W0:Y:S01]  /*5bf0*/  LDCU UR4, c[0x0][0x398] ;  /* 0x00007300ff0477ac */ /* 0x000e220008000800 */
[----:B-1----:R-:W-:-:S02]  /*5c00*/  F2FP.SATFINITE.E5M2.F32.PACK_AB_MERGE_C R6, R7, R6, RZ ;  /* 0x000000060706723e */ /* 0x002fc400048060ff */
[----:B------:R-:W-:Y:S01]  /*5c10*/  F2FP.SATFINITE.E5M2.F32.PACK_AB_MERGE_C R34, R35, R34, RZ ;  /* 0x000000222322723e */ /* 0x000fe200048060ff */
[----:B------:R-:W1:Y:S01]  /*5c20*/  LDCU UR14, c[0x0][0x398] ;  /* 0x00007300ff0e77ac */ /* 0x000e620008000800 */
[----:B------:R-:W-:Y:S02]  /*5c30*/  F2FP.SATFINITE.E5M2.F32.PACK_AB_MERGE_C R70, R71, R70, RZ ;  /* 0x000000464746723e */ /* 0x000fe400048060ff */
[----:B------:R-:W-:Y:S02]  /*5c40*/  F2FP.SATFINITE.E5M2.F32.PACK_AB_MERGE_C R10, R11, R10, RZ ;  /* 0x0000000a0b0a723e */ /* 0x000fe400048060ff */
[----:B------:R-:W-:Y:S02]  /*5c50*/  F2FP.SATFINITE.E5M2.F32.PACK_AB_MERGE_C R14, R15, R14, RZ ;  /* 0x0000000e0f0e723e */ /* 0x000fe400048060ff */
[----:B------:R-:W-:Y:S02]  /*5c60*/  F2FP.SATFINITE.E5M2.F32.PACK_AB_MERGE_C R7, R19, R18, RZ ;  /* 0x000000121307723e */ /* 0x000fe400048060ff */
[----:B------:R-:W-:-:S02]  /*5c70*/  F2FP.SATFINITE.E5M2.F32.PACK_AB_MERGE_C R74, R75, R74, RZ ;  /* 0x0000004a4b4a723e */ /* 0x000fc400048060ff */
[----:B------:R-:W-:Y:S02]  /*5c80*/  F2FP.SATFINITE.E5M2.F32.PACK_AB_MERGE_C R78, R79, R78, RZ ;  /* 0x0000004e4f4e723e */ /* 0x000fe400048060ff */
[----:B------:R-:W-:Y:S02]  /*5c90*/  F2FP.SATFINITE.E5M2.F32.PACK_AB_MERGE_C R82, R83, R82, RZ ;  /* 0x000000525352723e */ /* 0x000fe400048060ff */
[----:B------:R-:W-:Y:S02]  /*5ca0*/  LOP3.LUT R35, R0, 0x7f, RZ, 0xc0, !PT ;  /* 0x0000007f00237812 */ /* 0x000fe400078ec0ff */
[----:B------:R-:W-:Y:S02]  /*5cb0*/  F2FP.SATFINITE.E5M2.F32.PACK_AB_MERGE_C R4, R5, R4, R6 ;  /* 0x000000040504723e */ /* 0x000fe40004806006 */
[----:B------:R-:W-:Y:S02]  /*5cc0*/  F2FP.SATFINITE.E5M2.F32.PACK_AB_MERGE_C R68, R69, R68, R70 ;  /* 0x000000444544723e */ /* 0x000fe40004806046 */
[----:B------:R-:W-:-:S02]  /*5cd0*/  F2FP.SATFINITE.E5M2.F32.PACK_AB_MERGE_C R5, R9, R8, R10 ;  /* 0x000000080905723e */ /* 0x000fc4000480600a */
[----:B------:R-:W-:Y:S02]  /*5ce0*/  F2FP.SATFINITE.E5M2.F32.PACK_AB_MERGE_C R6, R13, R12, R14 ;  /* 0x0000000c0d06723e */ /* 0x000fe4000480600e */
[----:B------:R-:W-:Y:S02]  /*5cf0*/  F2FP.SATFINITE.E5M2.F32.PACK_AB_MERGE_C R7, R17, R16, R7 ;  /* 0x000000101107723e */ /* 0x000fe40004806007 */
[----:B------:R-:W-:Y:S02]  /*5d00*/  F2FP.SATFINITE.E5M2.F32.PACK_AB_MERGE_C R69, R73, R72, R74 ;  /* 0x000000484945723e */ /* 0x000fe4000480604a */
[----:B------:R-:W-:Y:S02]  /*5d10*/  F2FP.SATFINITE.E5M2.F32.PACK_AB_MERGE_C R70, R77, R76, R78 ;  /* 0x0000004c4d46723e */ /* 0x000fe4000480604e */
[----:B------:R-:W-:Y:S01]  /*5d20*/  LEA R35, R35, UR12, 0x4 ;  /* 0x0000000c23237c11 */ /* 0x000fe2000f8e20ff */
[----:B------:R-:W1:Y:S01]  /*5d30*/  LDCU.64 UR12, c[0x0][0x398] ;  /* 0x00007300ff0c77ac */ /* 0x000e620008000a00 */
[----:B------:R-:W-:-:S02]  /*5d40*/  F2FP.SATFINITE.E5M2.F32.PACK_AB_MERGE_C R71, R81, R80, R82 ;  /* 0x000000505147723e */ /* 0x000fc40004806052 */
[----:B------:R-:W-:Y:S01]  /*5d50*/  F2FP.SATFINITE.E5M2.F32.PACK_AB_MERGE_C R22, R23, R22, RZ ;  /* 0x000000161716723e */ /* 0x000fe200048060ff */
[----:B0-----:R-:W-:Y:S01]  /*5d60*/  STS.128 [R35], R4 ;  /* 0x0000000423007388 */ /* 0x001fe20000000c00 */
[----:B------:R-:W-:Y:S02]  /*5d70*/  F2FP.SATFINITE.E5M2.F32.PACK_AB_MERGE_C R26, R27, R26, RZ ;  /* 0x0000001a1b1a723e */ /* 0x000fe400048060ff */
[----:B------:R-:W-:Y:S01]  /*5d80*/  F2FP.SATFINITE.E5M2.F32.PACK_AB_MERGE_C R30, R31, R30, RZ ;  /* 0x0000001e1f1e723e */ /* 0x000fe200048060ff */
[----:B------:R-:W-:Y:S01]  /*5d90*/  STS.128 [R35+0x800], R68 ;  /* 0x0008004423007388 */ /* 0x000fe20000000c00 */
[----:B------:R-:W-:Y:S02]  /*5da0*/  F2FP.SATFINITE.E5M2.F32.PACK_AB_MERGE_C R8, R21, R20, R22 ;  /* 0x000000141508723e */ /* 0x000fe40004806016 */
[----:B------:R-:W-:Y:S01]  /*5db0*/  LEA R22, R3, UR9, 0x4 ;  /* 0x0000000903167c11 */ /* 0x000fe2000f8e20ff */
[----:B------:R-:W-:Y:S01]  /*5dc0*/  BAR.SYNC.DEFER_BLOCKING 0x0 ;  /* 0x0000000000007b1d */ /* 0x000fe20000010000 */
[----:B------:R-:W-:-:S02]  /*5dd0*/  F2FP.SATFINITE.E5M2.F32.PACK_AB_MERGE_C R9, R25, R24, R26 ;  /* 0x000000181909723e */ /* 0x000fc4000480601a */
[----:B------:R-:W-:Y:S02]  /*5de0*/  F2FP.SATFINITE.E5M2.F32.PACK_AB_MERGE_C R10, R29, R28, R30 ;  /* 0x0000001c1d0a723e */ /* 0x000fe4000480601e */
[----:B------:R-:W-:-:S03]  /*5df0*/  F2FP.SATFINITE.E5M2.F32.PACK_AB_MERGE_C R86, R87, R86, RZ ;  /* 0x000000565756723e */ /* 0x000fc600048060ff */
[----:B------:R-:W0:Y:S01]  /*5e00*/  LDC R21, c[0x0][0x3b4] ;  /* 0x0000ed00ff157b82 */ /* 0x000e220000000800 */
[----:B------:R-:W-:Y:S01]  /*5e10*/  F2FP.SATFINITE.E5M2.F32.PACK_AB_MERGE_C R90, R91, R90, RZ ;  /* 0x0000005a5b5a723e */ /* 0x000fe200048060ff */
[----:B------:R-:W1:Y:S01]  /*5e20*/  LDCU UR9, c[0x0][0x3b8] ;  /* 0x00007700ff0977ac */ /* 0x000e620008000800 */
[----:B------:R-:W-:Y:S02]  /*5e30*/  F2FP.SATFINITE.E5M2.F32.PACK_AB_MERGE_C R94, R95, R94, RZ ;  /* 0x0000005e5f5e723e */ /* 0x000fe400048060ff */
[----:B------:R-:W-:Y:S02]  /*5e40*/  F2FP.SATFINITE.E5M2.F32.PACK_AB_MERGE_C R98, R99, R98, RZ ;  /* 0x000000626362723e */ /* 0x000fe400048060ff */
[----:B------:R-:W-:Y:S02]  /*5e50*/  F2FP.SATFINITE.E5M2.F32.PACK_AB_MERGE_C R84, R85, R84, R86 ;  /* 0x000000545554723e */ /* 0x000fe40004806056 */
[----:B------:R-:W-:Y:S02]  /*5e60*/  F2FP.SATFINITE.E5M2.F32.PACK_AB_MERGE_C R11, R33, R32, R34 ;  /* 0x00000020210b723e */ /* 0x000fe40004806022 */
[----:B------:R-:W-:-:S02]  /*5e70*/  F2FP.SATFINITE.E5M2.F32.PACK_AB_MERGE_C R85, R89, R88, R90 ;  /* 0x000000585955723e */ /* 0x000fc4000480605a */
[----:B------:R-:W-:Y:S02]  /*5e80*/  F2FP.SATFINITE.E5M2.F32.PACK_AB_MERGE_C R86, R93, R92, R94 ;  /* 0x0000005c5d56723e */ /* 0x000fe4000480605e */
[----:B------:R-:W-:Y:S02]  /*5e90*/  F2FP.SATFINITE.E5M2.F32.PACK_AB_MERGE_C R87, R97, R96, R98 ;  /* 0x000000606157723e */ /* 0x000fe40004806062 */
[----:B------:R-:W-:Y:S01]  /*5ea0*/  F2FP.SATFINITE.E5M2.F32.PACK_AB_MERGE_C R38, R39, R38, RZ ;  /* 0x000000262726723e */ /* 0x000fe200048060ff */
[----:B------:R-:W-:Y:S01]  /*5eb0*/  LDS.128 R24, [R22] ;  /* 0x0000000016187984 */ /* 0x000fe20000000c00 */
[----:B------:R-:W-:Y:S01]  /*5ec0*/  F2FP.SATFINITE.E5M2.F32.PACK_AB_MERGE_C R102, R103, R102, RZ ;  /* 0x000000666766723e */ /* 0x000fe200048060ff */
[----:B-1----:R-:W-:Y:S01]  /*5ed0*/  IMAD R23, R2, UR9, RZ ;  /* 0x0000000902177c24 */ /* 0x002fe2000f8e02ff */
[----:B------:R-:W-:Y:S01]  /*5ee0*/  F2FP.SATFINITE.E5M2.F32.PACK_AB_MERGE_C R42, R43, R42, RZ ;  /* 0x0000002a2b2a723e */ /* 0x000fe200048060ff */
[----:B------:R-:W1:Y:S01]  /*5ef0*/  LDS.128 R28, [R22+0x1000] ;  /* 0x00100000161c7984 */ /* 0x000e620000000c00 */
[----:B------:R-:W-:Y:S01]  /*5f00*/  F2FP.SATFINITE.E5M2.F32.PACK_AB_MERGE_C R46, R47, R46, RZ ;  /* 0x0000002e2f2e723e */ /* 0x000fe200048060ff */
[----:B0-----:R-:W-:Y:S01]  /*5f10*/  IMAD R20, R132, R21, RZ ;  /* 0x0000001584147224 */ /* 0x001fe200078e02ff */
[----:B------:R-:W-:Y:S01]  /*5f20*/  F2FP.SATFINITE.E5M2.F32.PACK_AB_MERGE_C R50, R51, R50, RZ ;  /* 0x000000323332723e */ /* 0x000fe200048060ff */
[----:B------:R-:W-:Y:S01]  /*5f30*/  BAR.SYNC.DEFER_BLOCKING 0x0 ;  /* 0x0000000000007b1d */ /* 0x000fe20000010000 */
[----:B------:R-:W-:Y:S01]  /*5f40*/  F2FP.SATFINITE.E5M2.F32.PACK_AB_MERGE_C R106, R107, R106, RZ ;  /* 0x0000006a6b6a723e */ /* 0x000fe200048060ff */
[----:B------:R-:W-:Y:S01]  /*5f50*/  IMAD R21, R21, 0x100, R20 ;  /* 0x0000010015157824 */ /* 0x000fe200078e0214 */
[----:B------:R-:W-:-:S02]  /*5f60*/  F2FP.SATFINITE.E5M2.F32.PACK_AB_MERGE_C R110, R111, R110, RZ ;  /* 0x0000006e6f6e723e */ /* 0x000fc400048060ff */
[----:B------:R-:W-:Y:S02]  /*5f70*/  F2FP.SATFINITE.E5M2.F32.PACK_AB_MERGE_C R114, R115, R114, RZ ;  /* 0x000000727372723e */ /* 0x000fe400048060ff */
[----:B------:R-:W-:Y:S02]  /*5f80*/  F2FP.SATFINITE.E5M2.F32.PACK_AB_MERGE_C R36, R37, R36, R38 ;  /* 0x000000242524723e */ /* 0x000fe40004806026 */
[----:B------:R-:W-:Y:S02]  /*5f90*/  F2FP.SATFINITE.E5M2.F32.PACK_AB_MERGE_C R100, R101, R100, R102 ;  /* 0x000000646564723e */ /* 0x000fe40004806066 */
[----:B------:R-:W-:Y:S02]  /*5fa0*/  F2FP.SATFINITE.E5M2.F32.PACK_AB_MERGE_C R37, R41, R40, R42 ;  /* 0x000000282925723e */ /* 0x000fe4000480602a */
[----:B------:R-:W-:Y:S01]  /*5fb0*/  F2FP.SATFINITE.E5M2.F32.PACK_AB_MERGE_C R38, R45, R44, R46 ;  /* 0x0000002c2d26723e */ /* 0x000fe2000480602e */
[C---:B------:R-:W-:Y:S01]  /*5fc0*/  VIADD R45, R2.reuse, 0x5 ;  /* 0x00000005022d7836 */ /* 0x040fe20000000000 */
[----:B------:R-:W-:Y:S01]  /*5fd0*/  F2FP.SATFINITE.E5M2.F32.PACK_AB_MERGE_C R39, R49, R48, R50 ;  /* 0x000000303127723e */ /* 0x000fe20004806032 */
[----:B------:R-:W-:Y:S01]  /*5fe0*/  VIADD R46, R2, 0x4 ;  /* 0x00000004022e7836 */ /* 0x000fe20000000000 */
[----:B------:R-:W-:-:S02]  /*5ff0*/  F2FP.SATFINITE.E5M2.F32.PACK_AB_MERGE_C R101, R105, R104, R106 ;  /* 0x000000686965723e */ /* 0x000fc4000480606a */
[----:B------:R-:W-:Y:S02]  /*6000*/  F2FP.SATFINITE.E5M2.F32.PACK_AB_MERGE_C R102, R109, R108, R110 ;  /* 0x0000006c6d66723e */ /* 0x000fe4000480606e */
[----:B------:R-:W-:Y:S02]  /*6010*/  F2FP.SATFINITE.E5M2.F32.PACK_AB_MERGE_C R103, R113, R112, R114 ;  /* 0x000000707167723e */ /* 0x000fe40004806072 */
[----:B------:R-:W-:Y:S01]  /*6020*/  F2FP.SATFINITE.E5M2.F32.PACK_AB_MERGE_C R54, R55, R54, RZ ;  /* 0x000000363736723e */ /* 0x000fe200048060ff */
[----:B------:R-:W-:Y:S01]  /*6030*/  STS.128 [R35], R8 ;  /* 0x0000000823007388 */ /* 0x000fe20000000c00 */
[----:B------:R-:W-:Y:S02]  /*6040*/  F2FP.SATFINITE.E5M2.F32.PACK_AB_MERGE_C R118, R119, R118, RZ ;  /* 0x000000767776723e */ /* 0x000fe400048060ff */
[----:B------:R-:W-:Y:S01]  /*6050*/  F2FP.SATFINITE.E5M2.F32.PACK_AB_MERGE_C R58, R59, R58, RZ ;  /* 0x0000003a3b3a723e */ /* 0x000fe200048060ff */
[----:B------:R-:W-:Y:S01]  /*6060*/  STS.128 [R35+0x800], R84 ;  /* 0x0008005423007388 */ /* 0x000fe20000000c00 */
[----:B------:R-:W-:-:S02]  /*6070*/  F2FP.SATFINITE.E5M2.F32.PACK_AB_MERGE_C R62, R63, R62, RZ ;  /* 0x0000003e3f3e723e */ /* 0x000fc400048060ff */
[----:B------:R-:W-:Y:S01]  /*6080*/  F2FP.SATFINITE.E5M2.F32.PACK_AB_MERGE_C R66, R67, R66, RZ ;  /* 0x000000424342723e */ /* 0x000fe200048060ff */
[----:B------:R-:W-:Y:S01]  /*6090*/  BAR.SYNC.DEFER_BLOCKING 0x0 ;  /* 0x0000000000007b1d */ /* 0x000fe20000010000 */
[----:B------:R-:W-:Y:S02]  /*60a0*/  F2FP.SATFINITE.E5M2.F32.PACK_AB_MERGE_C R122, R123, R122, RZ ;  /* 0x0000007a7b7a723e */ /* 0x000fe400048060ff */
[----:B------:R-:W-:Y:S02]  /*60b0*/  F2FP.SATFINITE.E5M2.F32.PACK_AB_MERGE_C R126, R127, R126, RZ ;  /* 0x0000007e7f7e723e */ /* 0x000fe400048060ff */
[----:B------:R-:W-:Y:S02]  /*60c0*/  F2FP.SATFINITE.E5M2.F32.PACK_AB_MERGE_C R130, R131, R130, RZ ;  /* 0x000000828382723e */ /* 0x000fe400048060ff */
[----:B------:R-:W-:Y:S02]  /*60d0*/  F2FP.SATFINITE.E5M2.F32.PACK_AB_MERGE_C R52, R53, R52, R54 ;  /* 0x000000343534723e */ /* 0x000fe40004806036 */
[----:B------:R-:W-:-:S02]  /*60e0*/  F2FP.SATFINITE.E5M2.F32.PACK_AB_MERGE_C R116, R117, R116, R118 ;  /* 0x000000747574723e */ /* 0x000fc40004806076 */
[----:B------:R-:W-:Y:S02]  /*60f0*/  F2FP.SATFINITE.E5M2.F32.PACK_AB_MERGE_C R53, R57, R56, R58 ;  /* 0x000000383935723e */ /* 0x000fe4000480603a */
[----:B------:R-:W-:Y:S02]  /*6100*/  F2FP.SATFINITE.E5M2.F32.PACK_AB_MERGE_C R54, R61, R60, R62 ;  /* 0x0000003c3d36723e */ /* 0x000fe4000480603e */
[----:B------:R-:W-:Y:S02]  /*6110*/  F2FP.SATFINITE.E5M2.F32.PACK_AB_MERGE_C R55, R65, R64, R66 ;  /* 0x000000404137723e */ /* 0x000fe40004806042 */
[----:B------:R-:W-:Y:S02]  /*6120*/  F2FP.SATFINITE.E5M2.F32.PACK_AB_MERGE_C R117, R121, R120, R122 ;  /* 0x000000787975723e */ /* 0x000fe4000480607a */
[----:B------:R-:W-:Y:S02]  /*6130*/  F2FP.SATFINITE.E5M2.F32.PACK_AB_MERGE_C R118, R125, R124, R126 ;  /* 0x0000007c7d76723e */ /* 0x000fe4000480607e */
[----:B------:R-:W-:-:S02]  /*6140*/  F2FP.SATFINITE.E5M2.F32.PACK_AB_MERGE_C R119, R129, R128, R130 ;  /* 0x000000808177723e */ /* 0x000fc40004806082 */
[C---:B------:R-:W-:Y:S01]  /*6150*/  IADD3 R3, P1, PT, R20.reuse, UR28, RZ ;  /* 0x0000001c14037c10 */ /* 0x040fe2000ff3e0ff */
[----:B------:R-:W0:Y:S01]  /*6160*/  LDS.128 R12, [R22] ;  /* 0x00000000160c7984 */ /* 0x000e220000000c00 */
[----:B------:R-:W-:Y:S02]  /*6170*/  SHF.R.S32.HI R41, RZ, 0x1f, R23 ;  /* 0x0000001fff297819 */ /* 0x000fe40000011417 */
[----:B------:R-:W-:Y:S01]  /*6180*/  LEA.HI.X.SX32 R0, R20, UR29, 0x1, P1 ;  /* 0x0000001d14007c11 */ /* 0x000fe200088f0eff */
[----:B------:R-:W0:Y:S01]  /*6190*/  LDS.128 R16, [R22+0x1000] ;  /* 0x0010000016107984 */ /* 0x000e220000000c00 */
[----:B------:R-:W-:Y:S01]  /*61a0*/  BAR.SYNC.DEFER_BLOCKING 0x0 ;  /* 0x0000000000007b1d */ /* 0x000fe20000010000 */
[----:B------:R-:W-:Y:S02]  /*61b0*/  IADD3 R32, P1, PT, R23, R3, RZ ;  /* 0x0000000317207210 */ /* 0x000fe40007f3e0ff */
[C---:B-1----:R-:W-:Y:S02]  /*61c0*/  PRMT R49, R28.reuse, 0x7770, RZ ;  /* 0x000077701c317816 */ /* 0x042fe400000000ff */
[----:B------:R-:W-:Y:S01]  /*61d0*/  ISETP.LT.AND P3, PT, R133, UR12, !P3 ;  /* 0x0000000c85007c0c */ /* 0x000fe2000df61270 */
[----:B------:R-:W-:Y:S01]  /*61e0*/  IMAD.X R33, R41, 0x1, R0, P1 ;  /* 0x0000000129217824 */ /* 0x000fe200008e0600 */
[----:B------:R-:W-:Y:S01]  /*61f0*/  PRMT R51, R28, 0x7771, RZ ;  /* 0x000077711c337816 */ /* 0x000fe200000000ff */
[----:B------:R-:W1:Y:S01]  /*6200*/  LDCU UR12, c[0x0][0x398] ;  /* 0x00007300ff0c77ac */ /* 0x000e620008000800 */
[C---:B------:R-:W-:Y:S01]  /*6210*/  PRMT R47, R24.reuse, 0x7772, RZ ;  /* 0x00007772182f7816 */ /* 0x040fe200000000ff */
[----:B------:R1:W-:Y:S04]  /*6220*/  STS.128 [R35], R36 ;  /* 0x0000002423007388 */ /* 0x0003e80000000c00 */
[----:B------:R-:W-:Y:S01]  /*6230*/  STS.128 [R35+0x800], R100 ;  /* 0x0008006423007388 */ /* 0x000fe20000000c00 */
[----:B------:R-:W-:Y:S01]  /*6240*/  BAR.SYNC.DEFER_BLOCKING 0x0 ;  /* 0x0000000000007b1d */ /* 0x000fe20000010000 */
[----:B-1----:R-:W-:Y:S01]  /*6250*/  PRMT R37, R24, 0x7770, RZ ;  /* 0x0000777018257816 */ /* 0x002fe200000000ff */
[----:B------:R-:W-:-:S04]  /*6260*/  VIADD R36, R23, UR9 ;  /* 0x0000000917247c36 */ /* 0x000fc80008000000 */
[----:B------:R-:W-:-:S05]  /*6270*/  VIADD R40, R36, UR9 ;  /* 0x0000000924287c36 */ /* 0x000fca0008000000 */
[----:B------:R-:W-:Y:S01]  /*6280*/  SHF.R.S32.HI R43, RZ, 0x1f, R40 ;  /* 0x0000001fff2b7819 */ /* 0x000fe20000011428 */
[----:B------:R-:W1:Y:S04]  /*6290*/  LDS.128 R8, [R22] ;  /* 0x0000000016087984 */ /* 0x000e680000000c00 */
[----:B------:R-:W0:Y:S01]  /*62a0*/  LDS.128 R4, [R22+0x1000] ;  /* 0x0010000016047984 */ /* 0x000e220000000c00 */
[----:B------:R-:W-:Y:S06]  /*62b0*/  BAR.SYNC.DEFER_BLOCKING 0x0 ;  /* 0x0000000000007b1d */ /* 0x000fec0000010000 */
[----:B------:R-:W-:Y:S04]  /*62c0*/  STS.128 [R35], R52 ;  /* 0x0000003423007388 */ /* 0x000fe80000000c00 */
[----:B------:R-:W-:Y:S01]  /*62d0*/  STS.128 [R35+0x800], R116 ;  /* 0x0008007423007388 */ /* 0x000fe20000000c00 */
[----:B------:R-:W-:Y:S06]  /*62e0*/  BAR.SYNC.DEFER_BLOCKING 0x0 ;  /* 0x0000000000007b1d */ /* 0x000fec0000010000 */
[----:B------:R2:W-:Y:S01]  /*62f0*/  @P0 STG.E.U8 desc[UR22][R32.64], R37 ;  /* 0x0000002520000986 */ /* 0x0005e2000c101116 */
[----:B------:R-:W-:-:S04]  /*6300*/  IADD3 R20, P0, PT, R21, UR28, RZ ;  /* 0x0000001c15147c10 */ /* 0x000fc8000ff1e0ff */
[----:B------:R-:W-:Y:S01]  /*6310*/  LEA.HI.X.SX32 R21, R21, UR29, 0x1, P0 ;  /* 0x0000001d15157c11 */ /* 0x000fe200080f0eff */
[----:B------:R-:W0:Y:S01]  /*6320*/  LDCU.64 UR28, c[0x0][0x398] ;  /* 0x00007300ff1c77ac */ /* 0x000e220008000a00 */
[----:B------:R-:W-:Y:S02]  /*6330*/  IADD3 R34, P0, PT, R36, R3, RZ ;  /* 0x0000000324227210 */ /* 0x000fe40007f1e0ff */
[----:B--2---:R-:W-:Y:S01]  /*6340*/  IADD3 R32, P1, PT, R23, R20, RZ ;  /* 0x0000001417207210 */ /* 0x004fe20007f3e0ff */
[----:B------:R-:W-:Y:S01]  /*6350*/  VIADD R23, R40, UR9 ;  /* 0x0000000928177c36 */ /* 0x000fe20008000000 */
[----:B------:R-:W-:-:S03]  /*6360*/  SHF.R.S32.HI R37, RZ, 0x1f, R36 ;  /* 0x0000001fff257819 */ /* 0x000fc60000011424 */
[----:B------:R-:W-:Y:S01]  /*6370*/  IMAD.X R33, R41, 0x1, R21, P1 ;  /* 0x0000000129217824 */ /* 0x000fe200008e0615 */
[-C--:B------:R-:W-:Y:S01]  /*6380*/  IADD3 R36, P1, PT, R36, R20.reuse, RZ ;  /* 0x0000001424247210 */ /* 0x080fe20007f3e0ff */
[C-C-:B------:R-:W-:Y:S01]  /*6390*/  IMAD.X R35, R37.reuse, 0x1, R0.reuse, P0 ;  /* 0x0000000125237824 */ /* 0x140fe200000e0600 */
[CC--:B------:R-:W-:Y:S02]  /*63a0*/  IADD3 R38, P0, PT, R40.reuse, R3.reuse, RZ ;  /* 0x0000000328267210 */ /* 0x0c0fe40007f1e0ff */
[----:B------:R-:W-:Y:S01]  /*63b0*/  SHF.R.S32.HI R44, RZ, 0x1f, R23 ;  /* 0x0000001fff2c7819 */ /* 0x000fe20000011417 */
[--C-:B------:R-:W-:Y:S01]  /*63c0*/  IMAD.X R37, R37, 0x1, R21.reuse, P1 ;  /* 0x0000000125257824 */ /* 0x100fe200008e0615 */
[----:B------:R-:W-:Y:S01]  /*63d0*/  IADD3 R40, P1, PT, R40, R20, RZ ;  /* 0x0000001428287210 */ /* 0x000fe20007f3e0ff */
[--C-:B------:R-:W-:Y:S01]  /*63e0*/  IMAD.X R39, R43, 0x1, R0.reuse, P0 ;  /* 0x000000012b277824 */ /* 0x100fe200000e0600 */
[----:B------:R-:W-:Y:S01]  /*63f0*/  IADD3 R42, P0, PT, R23, R3, RZ ;  /* 0x00000003172a7210 */ /* 0x000fe20007f1e0ff */
[----:B------:R2:W-:Y:S01]  /*6400*/  @P5 STG.E.U8 desc[UR22][R32.64], R49 ;  /* 0x0000003120005986 */ /* 0x0005e2000c101116 */
[----:B------:R-:W-:Y:S01]  /*6410*/  ISETP.LT.AND P5, PT, R132, UR10, !P4 ;  /* 0x0000000a84007c0c */ /* 0x000fe2000e7a1270 */
[----:B------:R-:W-:Y:S01]  /*6420*/  IMAD.X R41, R43, 0x1, R21, P1 ;  /* 0x000000012b297824 */ /* 0x000fe200008e0615 */
[----:B-----5:R-:W-:Y:S01]  /*6430*/  ISETP.LT.AND P4, PT, R133, UR6, !P4 ;  /* 0x0000000685007c0c */ /* 0x020fe2000e781270 */
[----:B------:R-:W-:Y:S01]  /*6440*/  IMAD.X R43, R44, 0x1, R0, P0 ;  /* 0x000000012c2b7824 */ /* 0x000fe200000e0600 */
[----:B------:R-:W-:Y:S01]  /*6450*/  ISETP.GE.AND P0, PT, R45, UR31, PT ;  /* 0x0000001f2d007c0c */ /* 0x000fe2000bf06270 */
[----:B------:R-:W5:Y:S01]  /*6460*/  LDCU UR6, c[0x0][0x398] ;  /* 0x00007300ff0677ac */ /* 0x000f620008000800 */
[----:B------:R-:W-:-:S02]  /*6470*/  PRMT R45, R24, 0x7771, RZ ;  /* 0x00007771182d7816 */ /* 0x000fc400000000ff */
[----:B------:R-:W-:Y:S01]  /*6480*/  ISETP.GE.AND P1, PT, R46, UR31, PT ;  /* 0x0000001f2e007c0c */ /* 0x000fe2000bf26270 */
[----:B------:R-:W-:Y:S01]  /*6490*/  VIADD R46, R2, 0x6 ;  /* 0x00000006022e7836 */ /* 0x000fe20000000000 */
[----:B------:R-:W1:Y:S01]  /*64a0*/  LDCU UR10, c[0x0][0x398] ;  /* 0x00007300ff0a77ac */ /* 0x000e620008000800 */
[----:B--2---:R-:W-:Y:S01]  /*64b0*/  PRMT R49, R28, 0x7772, RZ ;  /* 0x000077721c317816 */ /* 0x004fe200000000ff */
[----:B------:R2:W-:Y:S01]  /*64c0*/  @P6 STG.E.U8 desc[UR22][R34.64], R45 ;  /* 0x0000002d22006986 */ /* 0x0005e2000c101116 */
[----:B0-----:R-:W-:-:S03]  /*64d0*/  ISETP.LT.AND P6, PT, R132, UR28, !P2 ;  /* 0x0000001c84007c0c */ /* 0x001fc6000d7c1270 */
[----:B------:R-:W-:Y:S01]  /*64e0*/  @P3 STG.E.U8 desc[UR22][R36.64], R51 ;  /* 0x0000003324003986 */ /* 0x000fe2000c101116 */
[----:B------:R-:W-:-:S03]  /*64f0*/  ISETP.GE.AND P3, PT, R46, UR31, PT ;  /* 0x0000001f2e007c0c */ /* 0x000fc6000bf66270 */
[----:B------:R0:W-:Y:S01]  /*6500*/  @P5 STG.E.U8 desc[UR22][R38.64], R47 ;  /* 0x0000002f26005986 */ /* 0x0001e2000c101116 */
[----:B---3--:R-:W-:-:S03]  /*6510*/  ISETP.LT.AND P5, PT, R132, UR24, !P1 ;  /* 0x0000001884007c0c */ /* 0x008fc6000cfa1270 */
[----:B------:R-:W-:Y:S01]  /*6520*/  @P4 STG.E.U8 desc[UR22][R40.64], R49 ;  /* 0x0000003128004986 */ /* 0x000fe2000c101116 */
[----:B------:R-:W-:Y:S02]  /*6530*/  ISETP.LT.AND P4, PT, R133, UR26, !P2 ;  /* 0x0000001a85007c0c */ /* 0x000fe4000d781270 */
[C---:B------:R-:W-:Y:S01]  /*6540*/  IADD3 R32, P2, PT, R23.reuse, R20, RZ ;  /* 0x0000001417207210 */ /* 0x040fe20007f5e0ff */
[----:B------:R-:W-:Y:S01]  /*6550*/  VIADD R23, R23, UR9 ;  /* 0x0000000917177c36 */ /* 0x000fe20008000000 */
[----:B--2---:R-:W-:Y:S01]  /*6560*/  PRMT R45, R24, 0x7773, RZ ;  /* 0x00007773182d7816 */ /* 0x004fe200000000ff */
[----:B------:R-:W-:Y:S02]  /*6570*/  VIADD R24, R2, 0x7 ;  /* 0x0000000702187836 */ /* 0x000fe40000000000 */
[----:B------:R-:W-:Y:S01]  /*6580*/  IMAD.X R33, R44, 0x1, R21, P2 ;  /* 0x000000012c217824 */ /* 0x000fe200010e0615 */
[----:B0-----:R-:W-:Y:S01]  /*6590*/  PRMT R47, R28, 0x7773, RZ ;  /* 0x000077731c2f7816 */ /* 0x001fe200000000ff */
[----:B------:R0:W-:Y:S01]  /*65a0*/  @P6 STG.E.U8 desc[UR22][R42.64], R45 ;  /* 0x0000002d2a006986 */ /* 0x0001e2000c101116 */
[----:B------:R-:W-:-:S02]  /*65b0*/  SHF.R.S32.HI R28, RZ, 0x1f, R23 ;  /* 0x0000001fff1c7819 */ /* 0x000fc40000011417 */
[-C--:B------:R-:W-:Y:S01]  /*65c0*/  IADD3 R34, P6, PT, R23, R3.reuse, RZ ;  /* 0x0000000317227210 */ /* 0x080fe20007fde0ff */
[----:B------:R2:W-:Y:S01]  /*65d0*/  @P4 STG.E.U8 desc[UR22][R32.64], R47 ;  /* 0x0000002f20004986 */ /* 0x0005e2000c101116 */
[----:B----4-:R-:W-:Y:S02]  /*65e0*/  ISETP.LT.AND P4, PT, R133, UR20, !P1 ;  /* 0x0000001485007c0c */ /* 0x010fe4000cf81270 */
[C---:B------:R-:W-:Y:S01]  /*65f0*/  IADD3 R36, P1, PT, R23.reuse, R20, RZ ;  /* 0x0000001417247210 */ /* 0x040fe20007f3e0ff */
[----:B------:R-:W-:Y:S01]  /*6600*/  IMAD.X R35, R28, 0x1, R0, P6 ;  /* 0x000000011c237824 */ /* 0x000fe200030e0600 */
[----:B------:R-:W-:Y:S01]  /*6610*/  ISETP.GE.AND P2, PT, R24, UR31, PT ;  /* 0x0000001f18007c0c */ /* 0x000fe2000bf46270 */
[----:B------:R-:W-:Y:S01]  /*6620*/  VIADD R24, R23, UR9 ;  /* 0x0000000917187c36 */ /* 0x000fe20008000000 */
[----:B------:R-:W-:Y:S01]  /*6630*/  ISETP.LT.AND P6, PT, R132, UR18, !P0 ;  /* 0x0000001284007c0c */ /* 0x000fe2000c7c1270 */
[----:B------:R-:W-:Y:S01]  /*6640*/  IMAD.X R37, R28, 0x1, R21, P1 ;  /* 0x000000011c257824 */ /* 0x000fe200008e0615 */
[----:B0-----:R-:W-:Y:S01]  /*6650*/  PRMT R43, R25, 0x7770, RZ ;  /* 0x00007770192b7816 */ /* 0x001fe200000000ff */
[----:B------:R-:W-:Y:S01]  /*6660*/  VIADD R23, R2, 0x8 ;  /* 0x0000000802177836 */ /* 0x000fe20000000000 */
[----:B------:R-:W-:Y:S01]  /*6670*/  PRMT R45, R29, 0x7770, RZ ;  /* 0x000077701d2d7816 */ /* 0x000fe200000000ff */
[----:B------:R-:W0:Y:S01]  /*6680*/  LDCU UR18, c[0x0][0x398] ;  /* 0x00007300ff1277ac */ /* 0x000e220008000800 */
[----:B------:R-:W-:Y:S01]  /*6690*/  SHF.R.S32.HI R40, RZ, 0x1f, R24 ;  /* 0x0000001fff287819 */ /* 0x000fe20000011418 */
[----:B------:R3:W-:Y:S01]  /*66a0*/  @P5 STG.E.U8 desc[UR22][R34.64], R43 ;  /* 0x0000002b22005986 */ /* 0x0007e2000c101116 */
[----:B------:R-:W-:-:S02]  /*66b0*/  IADD3 R38, P5, PT, R24, R3, RZ ;  /* 0x0000000318267210 */ /* 0x000fc40007fbe0ff */
[----:B------:R-:W-:Y:S01]  /*66c0*/  PRMT R41, R25, 0x7771, RZ ;  /* 0x0000777119297816 */ /* 0x000fe200000000ff */
[----:B------:R4:W-:Y:S01]  /*66d0*/  @P4 STG.E.U8 desc[UR22][R36.64], R45 ;  /* 0x0000002d24004986 */ /* 0x0009e2000c101116 */
[----:B------:R-:W-:Y:S01]  /*66e0*/  ISETP.LT.AND P4, PT, R133, UR16, !P0 ;  /* 0x0000001085007c0c */ /* 0x000fe2000c781270 */
[--C-:B------:R-:W-:Y:S01]  /*66f0*/  IMAD.X R39, R40, 0x1, R0.reuse, P5 ;  /* 0x0000000128277824 */ /* 0x100fe200028e0600 */
[CC--:B--2---:R-:W-:Y:S01]  /*6700*/  IADD3 R32, P0, PT, R24.reuse, R20.reuse, RZ ;  /* 0x0000001418207210 */ /* 0x0c4fe20007f1e0ff */
[----:B------:R-:W2:Y:S01]  /*6710*/  LDCU UR16, c[0x0][0x398] ;  /* 0x00007300ff1077ac */ /* 0x000ea20008000800 */
[----:B------:R-:W-:Y:S01]  /*6720*/  ISETP.GE.AND P1, PT, R23, UR31, PT ;  /* 0x0000001f17007c0c */ /* 0x000fe2000bf26270 */
[----:B------:R-:W-:Y:S01]  /*6730*/  VIADD R23, R24, UR9 ;  /* 0x0000000918177c36 */ /* 0x000fe20008000000 */
[----:B------:R-:W-:Y:S01]  /*6740*/  ISETP.LT.AND P5, PT, R132, UR32, !P3 ;  /* 0x0000002084007c0c */ /* 0x000fe2000dfa1270 */
[----:B------:R-:W-:Y:S01]  /*6750*/  IMAD.X R33, R40, 0x1, R21, P0 ;  /* 0x0000000128217824 */ /* 0x000fe200000e0615 */
[----:B---3--:R-:W-:Y:S01]  /*6760*/  PRMT R43, R29, 0x7771, RZ ;  /* 0x000077711d2b7816 */ /* 0x008fe200000000ff */
[----:B------:R3:W-:Y:S01]  /*6770*/  @P6 STG.E.U8 desc[UR22][R38.64], R41 ;  /* 0x0000002926006986 */ /* 0x0007e2000c101116 */
[----:B------:R-:W-:Y:S01]  /*6780*/  SHF.R.S32.HI R28, RZ, 0x1f, R23 ;  /* 0x0000001fff1c7819 */ /* 0x000fe20000011417 */
[----:B------:R-:W-:Y:S01]  /*6790*/  VIADD R24, R2, 0x9 ;  /* 0x0000000902187836 */ /* 0x000fe20000000000 */
[----:B------:R-:W-:Y:S01]  /*67a0*/  IADD3 R34, P6, PT, R23, R3, RZ ;  /* 0x0000000317227210 */ /* 0x000fe20007fde0ff */
[----:B------:R0:W-:Y:S01]  /*67b0*/  @P4 STG.E.U8 desc[UR22][R32.64], R43 ;  /* 0x0000002b20004986 */ /* 0x0001e2000c101116 */
[----:B------:R-:W-:Y:S01]  /*67c0*/  ISETP.LT.AND P4, PT, R133, UR4, !P3 ;  /* 0x0000000485007c0c */ /* 0x000fe2000df81270 */
[----:B------:R-:W1:Y:S01]  /*67d0*/  LDCU UR4, c[0x0][0x398] ;  /* 0x00007300ff0477ac */ /* 0x000e620008000800 */
[C---:B----4-:R-:W-:Y:S01]  /*67e0*/  IADD3 R36, P3, PT, R23.reuse, R20, RZ ;  /* 0x0000001417247210 */ /* 0x050fe20007f7e0ff */
[----:B------:R-:W-:Y:S01]  /*67f0*/  IMAD.X R35, R28, 0x1, R0, P6 ;  /* 0x000000011c237824 */ /* 0x000fe200030e0600 */
[----:B------:R-:W-:Y:S01]  /*6800*/  ISETP.GE.AND P0, PT, R24, UR31, PT ;  /* 0x0000001f18007c0c */ /* 0x000fe2000bf06270 */
[----:B------:R-:W-:Y:S01]  /*6810*/  VIADD R24, R23, UR9 ;  /* 0x0000000917187c36 */ /* 0x000fe20008000000 */
[----:B---3--:R-:W-:Y:S01]  /*6820*/  PRMT R41, R25, 0x7772, RZ ;  /* 0x0000777219297816 */ /* 0x008fe200000000ff */
[----:B------:R-:W-:-:S02]  /*6830*/  IMAD.X R37, R28, 0x1, R21, P3 ;  /* 0x000000011c257824 */ /* 0x000fc400018e0615 */
[----:B------:R-:W-:Y:S01]  /*6840*/  VIADD R23, R2, 0xa ;  /* 0x0000000a02177836 */ /* 0x000fe20000000000 */
[----:B0-----:R-:W-:Y:S01]  /*6850*/  PRMT R33, R29, 0x7772, RZ ;  /* 0x000077721d217816 */ /* 0x001fe200000000ff */
[----:B------:R0:W-:Y:S01]  /*6860*/  @P5 STG.E.U8 desc[UR22][R34.64], R41 ;  /* 0x0000002922005986 */ /* 0x0001e2000c101116 */
[----:B-----5:R-:W-:Y:S01]  /*6870*/  ISETP.LT.AND P5, PT, R132, UR6, !P2 ;  /* 0x0000000684007c0c */ /* 0x020fe2000d7a1270 */
[C---:B------:R-:W-:Y:S01]  /*6880*/  VIADD R32, R24.reuse, UR9 ;  /* 0x0000000918207c36 */ /* 0x040fe20008000000 */
[----:B------:R-:W-:Y:S01]  /*6890*/  SHF.R.S32.HI R40, RZ, 0x1f, R24 ;  /* 0x0000001fff287819 */ /* 0x000fe20000011418 */
[----:B------:R3:W-:Y:S01]  /*68a0*/  @P4 STG.E.U8 desc[UR22][R36.64], R33 ;  /* 0x0000002124004986 */ /* 0x0007e2000c101116 */
[-C--:B------:R-:W-:Y:S01]  /*68b0*/  IADD3 R38, P6, PT, R24, R3.reuse, RZ ;  /* 0x0000000318267210 */ /* 0x080fe20007fde0ff */
[----:B------:R-:W4:Y:S01]  /*68c0*/  LDCU UR6, c[0x0][0x398] ;  /* 0x00007300ff0677ac */ /* 0x000f220008000800 */
[----:B-1----:R-:W-:Y:S02]  /*68d0*/  ISETP.LT.AND P4, PT, R133, UR10, !P2 ;  /* 0x0000000a85007c0c */ /* 0x002fe4000d781270 */
[----:B------:R-:W-:Y:S01]  /*68e0*/  ISETP.GE.AND P3, PT, R23, UR31, PT ;  /* 0x0000001f17007c0c */ /* 0x000fe2000bf66270 */
[----:B------:R-:W-:Y:S01]  /*68f0*/  IMAD.X R39, R40, 0x1, R0, P6 ;  /* 0x0000000128277824 */ /* 0x000fe200030e0600 */
[----:B------:R-:W-:Y:S01]  /*6900*/  PRMT R23, R25, 0x7773, RZ ;  /* 0x0000777319177816 */ /* 0x000fe200000000ff */
[----:B------:R-:W1:Y:S01]  /*6910*/  LDCU UR10, c[0x0][0x398] ;  /* 0x00007300ff0a77ac */ /* 0x000e620008000800 */
[----:B------:R-:W-:Y:S01]  /*6920*/  IADD3 R24, P2, PT, R24, R20, RZ ;  /* 0x0000001418187210 */ /* 0x000fe20007f5e0ff */
[----:B0-----:R-:W-:Y:S01]  /*6930*/  VIADD R34, R2, 0xb ;  /* 0x0000000b02227836 */ /* 0x001fe20000000000 */
[----:B------:R-:W-:Y:S01]  /*6940*/  SHF.R.S32.HI R35, RZ, 0x1f, R32 ;  /* 0x0000001fff237819 */ /* 0x000fe20000011420 */
[----:B------:R0:W-:Y:S01]  /*6950*/  @P5 STG.E.U8 desc[UR22][R38.64], R23 ;  /* 0x0000001726005986 */ /* 0x0001e2000c101116 */
[----:B------:R-:W-:Y:S01]  /*6960*/  ISETP.LT.AND P5, PT, R132, UR12, !P1 ;  /* 0x0000000c84007c0c */ /* 0x000fe2000cfa1270 */
[----:B------:R-:W-:Y:S01]  /*6970*/  IMAD.X R25, R40, 0x1, R21, P2 ;  /* 0x0000000128197824 */ /* 0x000fe200010e0615 */
[----:B------:R-:W-:Y:S01]  /*6980*/  IADD3 R28, P6, PT, R32, R3, RZ ;  /* 0x00000003201c7210 */ /* 0x000fe20007fde0ff */
[----:B------:R-:W5:Y:S01]  /*6990*/  LDCU UR12, c[0x0][0x398] ;  /* 0x00007300ff0c77ac */ /* 0x000f620008000800 */
[----:B---3--:R-:W-:Y:S01]  /*69a0*/  PRMT R37, R26, 0x7770, RZ ;  /* 0x000077701a257816 */ /* 0x008fe200000000ff */
[----:B------:R-:W-:Y:S01]  /*69b0*/  VIADD R36, R2, 0xc ;  /* 0x0000000c02247836 */ /* 0x000fe20000000000 */
[----:B------:R-:W-:-:S02]  /*69c0*/  ISETP.GE.AND P2, PT, R34, UR31, PT ;  /* 0x0000001f22007c0c */ /* 0x000fc4000bf46270 */
[----:B0-----:R-:W-:Y:S01]  /*69d0*/  PRMT R39, R29, 0x7773, RZ ;  /* 0x000077731d277816 */ /* 0x001fe200000000ff */
[C---:B------:R-:W-:Y:S02]  /*69e0*/  VIADD R23, R32.reuse, UR9 ;  /* 0x0000000920177c36 */ /* 0x040fe40008000000 */
[----:B------:R-:W-:Y:S02]  /*69f0*/  IMAD.X R29, R35, 0x1, R0, P6 ;  /* 0x00000001231d7824 */ /* 0x000fe400030e0600 */
[----:B------:R0:W-:Y:S01]  /*6a00*/  @P4 STG.E.U8 desc[UR22][R24.64], R39 ;  /* 0x0000002718004986 */ /* 0x0001e2000c101116 */
[----:B------:R-:W-:Y:S01]  /*6a10*/  ISETP.LT.AND P4, PT, R133, UR4, !P1 ;  /* 0x0000000485007c0c */ /* 0x000fe2000cf81270 */
[----:B------:R-:W3:Y:S01]  /*6a20*/  LDCU UR4, c[0x0][0x398] ;  /* 0x00007300ff0477ac */ /* 0x000ee20008000800 */
[----:B------:R-:W-:Y:S01]  /*6a30*/  IADD3 R32, P1, PT, R32, R20, RZ ;  /* 0x0000001420207210 */ /* 0x000fe20007f3e0ff */
[----:B------:R1:W-:Y:S01]  /*6a40*/  @P5 STG.E.U8 desc[UR22][R28.64], R37 ;  /* 0x000000251c005986 */ /* 0x0003e2000c101116 */
[----:B----4-:R-:W-:Y:S01]  /*6a50*/  ISETP.LT.AND P5, PT, R132, UR6, !P0 ;  /* 0x0000000684007c0c */ /* 0x010fe2000c7a1270 */
[----:B------:R-:W4:Y:S01]  /*6a60*/  LDCU UR6, c[0x0][0x398] ;  /* 0x00007300ff0677ac */ /* 0x000f220008000800 */
[----:B------:R-:W-:Y:S01]  /*6a70*/  SHF.R.S32.HI R38, RZ, 0x1f, R23 ;  /* 0x0000001fff267819 */ /* 0x000fe20000011417 */
[----:B------:R-:W-:Y:S01]  /*6a80*/  IMAD.X R33, R35, 0x1, R21, P1 ;  /* 0x0000000123217824 */ /* 0x000fe200008e0615 */
[----:B------:R-:W-:-:S02]  /*6a90*/  IADD3 R34, P6, PT, R23, R3, RZ ;  /* 0x0000000317227210 */ /* 0x000fc40007fde0ff */
[----:B------:R-:W-:Y:S01]  /*6aa0*/  ISETP.GE.AND P1, PT, R36, UR31, PT ;  /* 0x0000001f24007c0c */ /* 0x000fe2000bf26270 */
[----:B------:R-:W-:Y:S01]  /*6ab0*/  VIADD R36, R23, UR9 ;  /* 0x0000000917247c36 */ /* 0x000fe20008000000 */
[----:B0-----:R-:W-:Y:S01]  /*6ac0*/  PRMT R39, R30, 0x7770, RZ ;  /* 0x000077701e277816 */ /* 0x001fe200000000ff */
[----:B------:R-:W-:Y:S01]  /*6ad0*/  IMAD.X R35, R38, 0x1, R0, P6 ;  /* 0x0000000126237824 */ /* 0x000fe200030e0600 */
[----:B-1----:R-:W-:-:S03]  /*6ae0*/  PRMT R37, R26, 0x7771, RZ ;  /* 0x000077711a257816 */ /* 0x002fc600000000ff */
[----:B------:R0:W-:Y:S01]  /*6af0*/  @P4 STG.E.U8 desc[UR22][R32.64], R39 ;  /* 0x0000002720004986 */ /* 0x0001e2000c101116 */
[----:B------:R-:W-:Y:S01]  /*6b00*/  ISETP.LT.AND P4, PT, R133, UR10, !P0 ;  /* 0x0000000a85007c0c */ /* 0x000fe2000c781270 */
[----:B------:R-:W1:Y:S01]  /*6b10*/  LDCU UR10, c[0x0][0x398] ;  /* 0x00007300ff0a77ac */ /* 0x000e620008000800 */
[----:B------:R-:W-:Y:S01]  /*6b20*/  IADD3 R24, P0, PT, R23, R20, RZ ;  /* 0x0000001417187210 */ /* 0x000fe20007f1e0ff */
[----:B------:R2:W-:Y:S01]  /*6b30*/  @P5 STG.E.U8 desc[UR22][R34.64], R37 ;  /* 0x0000002522005986 */ /* 0x0005e2000c101116 */
[----:B-----5:R-:W-:Y:S01]  /*6b40*/  ISETP.LT.AND P5, PT, R132, UR12, !P3 ;  /* 0x0000000c84007c0c */ /* 0x020fe2000dfa1270 */
[----:B------:R-:W-:Y:S01]  /*6b50*/  VIADD R23, R2, 0xd ;  /* 0x0000000d02177836 */ /* 0x000fe20000000000 */
[----:B------:R-:W-:Y:S01]  /*6b60*/  SHF.R.S32.HI R40, RZ, 0x1f, R36 ;  /* 0x0000001fff287819 */ /* 0x000fe20000011424 */
[----:B------:R-:W-:Y:S01]  /*6b70*/  IMAD.X R25, R38, 0x1, R21, P0 ;  /* 0x0000000126197824 */ /* 0x000fe200000e0615 */
[C---:B------:R-:W-:Y:S01]  /*6b80*/  IADD3 R28, P6, PT, R36.reuse, R3, RZ ;  /* 0x00000003241c7210 */ /* 0x040fe20007fde0ff */
[----:B------:R-:W5:Y:S01]  /*6b90*/  LDCU UR12, c[0x0][0x398] ;  /* 0x00007300ff0c77ac */ /* 0x000f620008000800 */
[----:B------:R-:W-:Y:S01]  /*6ba0*/  ISETP.GE.AND P0, PT, R23, UR31, PT ;  /* 0x0000001f17007c0c */ /* 0x000fe2000bf06270 */
[----:B------:R-:W-:Y:S01]  /*6bb0*/  VIADD R23, R36, UR9 ;  /* 0x0000000924177c36 */ /* 0x000fe20008000000 */
[----:B0-----:R-:W-:Y:S01]  /*6bc0*/  PRMT R39, R30, 0x7771, RZ ;  /* 0x000077711e277816 */ /* 0x001fe200000000ff */
[----:B------:R-:W-:Y:S01]  /*6bd0*/  IMAD.X R29, R40, 0x1, R0, P6 ;  /* 0x00000001281d7824 */ /* 0x000fe200030e0600 */
[----:B--2---:R-:W-:Y:S01]  /*6be0*/  PRMT R37, R26, 0x7772, RZ ;  /* 0x000077721a257816 */ /* 0x004fe200000000ff */
[----:B------:R-:W-:-:S02]  /*6bf0*/  VIADD R35, R2, 0xe ;  /* 0x0000000e02237836 */ /* 0x000fc40000000000 */
[----:B------:R0:W-:Y:S01]  /*6c00*/  @P4 STG.E.U8 desc[UR22][R24.64], R39 ;  /* 0x0000002718004986 */ /* 0x0001e2000c101116 */
[----:B---3--:R-:W-:Y:S01]  /*6c10*/  ISETP.LT.AND P4, PT, R133, UR4, !P3 ;  /* 0x0000000485007c0c */ /* 0x008fe2000df81270 */
[----:B------:R-:W2:Y:S01]  /*6c20*/  LDCU UR4, c[0x0][0x398] ;  /* 0x00007300ff0477ac */ /* 0x000ea20008000800 */
[----:B------:R-:W-:Y:S01]  /*6c30*/  IADD3 R32, P3, PT, R36, R20, RZ ;  /* 0x0000001424207210 */ /* 0x000fe20007f7e0ff */
[----:B------:R3:W-:Y:S01]  /*6c40*/  @P5 STG.E.U8 desc[UR22][R28.64], R37 ;  /* 0x000000251c005986 */ /* 0x0007e2000c101116 */
[----:B----4-:R-:W-:Y:S01]  /*6c50*/  ISETP.LT.AND P5, PT, R132, UR6, !P2 ;  /* 0x0000000684007c0c */ /* 0x010fe2000d7a1270 */
[----:B------:R-:W4:Y:S01]  /*6c60*/  LDCU UR6, c[0x0][0x398] ;  /* 0x00007300ff0677ac */ /* 0x000f220008000800 */
[----:B------:R-:W-:Y:S01]  /*6c70*/  SHF.R.S32.HI R36, RZ, 0x1f, R23 ;  /* 0x0000001fff247819 */ /* 0x000fe20000011417 */
[----:B------:R-:W-:Y:S01]  /*6c80*/  IMAD.X R33, R40, 0x1, R21, P3 ;  /* 0x0000000128217824 */ /* 0x000fe200018e0615 */
[----:B------:R-:W-:Y:S02]  /*6c90*/  IADD3 R34, P6, PT, R23, R3, RZ ;  /* 0x0000000317227210 */ /* 0x000fe40007fde0ff */
[----:B------:R-:W-:-:S02]  /*6ca0*/  ISETP.GE.AND P3, PT, R35, UR31, PT ;  /* 0x0000001f23007c0c */ /* 0x000fc4000bf66270 */
[----:B0-----:R-:W-:Y:S01]  /*6cb0*/  PRMT R39, R30, 0x7772, RZ ;  /* 0x000077721e277816 */ /* 0x001fe200000000ff */
[----:B------:R-:W-:Y:S01]  /*6cc0*/  IMAD.X R35, R36, 0x1, R0, P6 ;  /* 0x0000000124237824 */ /* 0x000fe200030e0600 */
[----:B---3--:R-:W-:Y:S01]  /*6cd0*/  PRMT R37, R26, 0x7773, RZ ;  /* 0x000077731a257816 */ /* 0x008fe200000000ff */
[----:B------:R-:W-:Y:S02]  /*6ce0*/  VIADD R26, R23, UR9 ;  /* 0x00000009171a7c36 */ /* 0x000fe40008000000 */
[----:B------:R0:W-:Y:S01]  /*6cf0*/  @P4 STG.E.U8 desc[UR22][R32.64], R39 ;  /* 0x0000002720004986 */ /* 0x0001e2000c101116 */
[----:B-1----:R-:W-:Y:S01]  /*6d00*/  ISETP.LT.AND P4, PT, R133, UR10, !P2 ;  /* 0x0000000a85007c0c */ /* 0x002fe2000d781270 */
        /* <DEDUP_REMOVED lines=13> */
[----:B---3--:R-:W-:-:S03]  /*6de0*/  PRMT R37, R27, 0x7770, RZ ;  /* 0x000077701b257816 */ /* 0x008fc600000000ff */
[----:B------:R0:W-:Y:S01]  /*6df0*/  @P4 STG.E.U8 desc[UR22][R24.64], R39 ;  /* 0x0000002718004986 */ /* 0x0001e2000c101116 */
[----:B--2---:R-:W-:Y:S01]  /*6e00*/  ISETP.LT.AND P4, PT, R133, UR4, !P1 ;  /* 0x0000000485007c0c */ /* 0x004fe2000cf81270 */
[----:B------:R-:W2:Y:S01]  /*6e10*/  LDCU UR4, c[0x0][0x39c] ;  /* 0x00007380ff0477ac */ /* 0x000ea20008000800 */
[----:B------:R-:W-:Y:S01]  /*6e20*/  IADD3 R32, P1, PT, R26, R20, RZ ;  /* 0x000000141a207210 */ /* 0x000fe20007f3e0ff */
[----:B------:R-:W-:Y:S01]  /*6e30*/  VIADD R26, R2, 0x10 ;  /* 0x00000010021a7836 */ /* 0x000fe20000000000 */
[----:B------:R3:W-:Y:S01]  /*6e40*/  @P5 STG.E.U8 desc[UR22][R28.64], R37 ;  /* 0x000000251c005986 */ /* 0x0007e2000c101116 */
[----:B----4-:R-:W-:Y:S01]  /*6e50*/  ISETP.LT.AND P5, PT, R132, UR6, !P0 ;  /* 0x0000000684007c0c */ /* 0x010fe2000c7a1270 */
[----:B------:R-:W4:Y:S01]  /*6e60*/  LDCU UR6, c[0x0][0x398] ;  /* 0x00007300ff0677ac */ /* 0x000f220008000800 */
[----:B------:R-:W-:Y:S01]  /*6e70*/  IMAD.X R33, R38, 0x1, R21, P1 ;  /* 0x0000000126217824 */ /* 0x000fe200008e0615 */
[----:B------:R-:W-:Y:S01]  /*6e80*/  ISETP.GE.AND P1, PT, R26, UR31, PT ;  /* 0x0000001f1a007c0c */ /* 0x000fe2000bf26270 */
[----:B------:R-:W-:Y:S01]  /*6e90*/  VIADD R26, R23, UR9 ;  /* 0x00000009171a7c36 */ /* 0x000fe20008000000 */
[----:B------:R-:W-:-:S02]  /*6ea0*/  SHF.R.S32.HI R30, RZ, 0x1f, R23 ;  /* 0x0000001fff1e7819 */ /* 0x000fc40000011417 */
[----:B0-----:R-:W-:Y:S02]  /*6eb0*/  PRMT R39, R31, 0x7770, RZ ;  /* 0x000077701f277816 */ /* 0x001fe400000000ff */
[-C--:B------:R-:W-:Y:S02]  /*6ec0*/  IADD3 R34, P6, PT, R23, R3.reuse, RZ ;  /* 0x0000000317227210 */ /* 0x080fe40007fde0ff */
[----:B---3--:R-:W-:Y:S01]  /*6ed0*/  PRMT R37, R27, 0x7771, RZ ;  /* 0x000077711b257816 */ /* 0x008fe200000000ff */
[----:B------:R0:W-:Y:S01]  /*6ee0*/  @P4 STG.E.U8 desc[UR22][R32.64], R39 ;  /* 0x0000002720004986 */ /* 0x0001e2000c101116 */
[----:B-1----:R-:W-:Y:S01]  /*6ef0*/  ISETP.LT.AND P4, PT, R133, UR10, !P0 ;  /* 0x0000000a85007c0c */ /* 0x002fe2000c781270 */
[----:B------:R-:W-:Y:S01]  /*6f00*/  IMAD.X R35, R30, 0x1, R0, P6 ;  /* 0x000000011e237824 */ /* 0x000fe200030e0600 */
[-C--:B------:R-:W-:Y:S01]  /*6f10*/  IADD3 R24, P0, PT, R23, R20.reuse, RZ ;  /* 0x0000001417187210 */ /* 0x080fe20007f1e0ff */
[----:B------:R-:W-:Y:S01]  /*6f20*/  VIADD R23, R2, 0x11 ;  /* 0x0000001102177836 */ /* 0x000fe20000000000 */
[----:B------:R-:W-:Y:S01]  /*6f30*/  SHF.R.S32.HI R36, RZ, 0x1f, R26 ;  /* 0x0000001fff247819 */ /* 0x000fe2000001141a */
[----:B------:R-:W1:Y:S01]  /*6f40*/  LDCU UR10, c[0x0][0x398] ;  /* 0x00007300ff0a77ac */ /* 0x000e620008000800 */
[----:B------:R3:W-:Y:S01]  /*6f50*/  @P5 STG.E.U8 desc[UR22][R34.64], R37 ;  /* 0x0000002522005986 */ /* 0x0007e2000c101116 */
[----:B------:R-:W-:Y:S01]  /*6f60*/  IMAD.X R25, R30, 0x1, R21, P0 ;  /* 0x000000011e197824 */ /* 0x000fe200000e0615 */
[----:B--2---:R-:W-:Y:S01]  /*6f70*/  ISETP.GE.AND P0, PT, R23, UR4, PT ;  /* 0x0000000417007c0c */ /* 0x004fe2000bf06270 */
[----:B------:R-:W2:Y:S01]  /*6f80*/  LDCU UR4, c[0x0][0x39c] ;  /* 0x00007380ff0477ac */ /* 0x000ea20008000800 */
[----:B-----5:R-:W-:Y:S01]  /*6f90*/  ISETP.LT.AND P5, PT, R132, UR12, !P3 ;  /* 0x0000000c84007c0c */ /* 0x020fe2000dfa1270 */
[----:B------:R-:W-:Y:S01]  /*6fa0*/  VIADD R30, R2, 0x12 ;  /* 0x00000012021e7836 */ /* 0x000fe20000000000 */
[----:B0-----:R-:W-:Y:S01]  /*6fb0*/  PRMT R39, R31, 0x7771, RZ ;  /* 0x000077711f277816 */ /* 0x001fe200000000ff */
[C---:B------:R-:W-:Y:S01]  /*6fc0*/  VIADD R23, R26.reuse, UR9 ;  /* 0x000000091a177c36 */ /* 0x040fe20008000000 */
[----:B------:R-:W-:Y:S01]  /*6fd0*/  IADD3 R28, P6, PT, R26, R3, RZ ;  /* 0x000000031a1c7210 */ /* 0x000fe20007fde0ff */
[----:B------:R-:W0:Y:S02]  /*6fe0*/  LDCU UR12, c[0x0][0x398] ;  /* 0x00007300ff0c77ac */ /* 0x000e240008000800 */
[----:B------:R-:W-:Y:S01]  /*6ff0*/  @P4 STG.E.U8 desc[UR22][R24.64], R39 ;  /* 0x0000002718004986 */ /* 0x000fe2000c101116 */
[----:B------:R-:W-:Y:S01]  /*7000*/  ISETP.LT.AND P4, PT, R133, UR14, !P3 ;  /* 0x0000000e85007c0c */ /* 0x000fe2000df81270 */
[----:B------:R-:W-:Y:S01]  /*7010*/  IMAD.X R29, R36, 0x1, R0, P6 ;  /* 0x00000001241d7824 */ /* 0x000fe200030e0600 */
[----:B------:R-:W-:Y:S01]  /*7020*/  IADD3 R32, P3, PT, R26, R20, RZ ;  /* 0x000000141a207210 */ /* 0x000fe20007f7e0ff */
[----:B------:R-:W5:Y:S01]  /*7030*/  LDCU UR14, c[0x0][0x398] ;  /* 0x00007300ff0e77ac */ /* 0x000f620008000800 */
[----:B---3--:R-:W-:-:S02]  /*7040*/  PRMT R37, R27, 0x7772, RZ ;  /* 0x000077721b257816 */ /* 0x008fc400000000ff */
[----:B------:R-:W-:Y:S01]  /*7050*/  SHF.R.S32.HI R26, RZ, 0x1f, R23 ;  /* 0x0000001fff1a7819 */ /* 0x000fe20000011417 */
[----:B------:R-:W-:Y:S01]  /*7060*/  IMAD.X R33, R36, 0x1, R21, P3 ;  /* 0x0000000124217824 */ /* 0x000fe200018e0615 */
[----:B------:R-:W-:Y:S01]  /*7070*/  IADD3 R34, P6, PT, R23, R3, RZ ;  /* 0x0000000317227210 */ /* 0x000fe20007fde0ff */
[----:B------:R3:W-:Y:S01]  /*7080*/  @P5 STG.E.U8 desc[UR22][R28.64], R37 ;  /* 0x000000251c005986 */ /* 0x0007e2000c101116 */
[----:B--2---:R-:W-:Y:S01]  /*7090*/  ISETP.GE.AND P3, PT, R30, UR4, PT ;  /* 0x000000041e007c0c */ /* 0x004fe2000bf66270 */
[----:B------:R-:W2:Y:S01]  /*70a0*/  LDCU UR4, c[0x0][0x39c] ;  /* 0x00007380ff0477ac */ /* 0x000ea20008000800 */
[----:B----4-:R-:W-:Y:S01]  /*70b0*/  ISETP.LT.AND P5, PT, R132, UR6, !P2 ;  /* 0x0000000684007c0c */ /* 0x010fe2000d7a1270 */
[----:B------:R-:W-:Y:S01]  /*70c0*/  IMAD.X R35, R26, 0x1, R0, P6 ;  /* 0x000000011a237824 */ /* 0x000fe200030e0600 */
[----:B------:R-:W4:Y:S01]  /*70d0*/  LDCU UR6, c[0x0][0x398] ;  /* 0x00007300ff0677ac */ /* 0x000f220008000800 */
[----:B---3--:R-:W-:Y:S01]  /*70e0*/  PRMT R37, R31, 0x7772, RZ ;  /* 0x000077721f257816 */ /* 0x008fe200000000ff */
[----:B------:R-:W-:Y:S01]  /*70f0*/  VIADD R28, R23, UR9 ;  /* 0x00000009171c7c36 */ /* 0x000fe20008000000 */
[----:B------:R-:W-:-:S03]  /*7100*/  PRMT R29, R27, 0x7773, RZ ;  /* 0x000077731b1d7816 */ /* 0x000fc600000000ff */
[----:B------:R3:W-:Y:S01]  /*7110*/  @P4 STG.E.U8 desc[UR22][R32.64], R37 ;  /* 0x0000002520004986 */ /* 0x0007e2000c101116 */
[----:B------:R-:W-:Y:S01]  /*7120*/  ISETP.LT.AND P4, PT, R133, UR16, !P2 ;  /* 0x0000001085007c0c */ /* 0x000fe2000d781270 */
[----:B------:R-:W4:Y:S01]  /*7130*/  LDCU UR16, c[0x0][0x398] ;  /* 0x00007300ff1077ac */ /* 0x000f220008000800 */
[-C--:B------:R-:W-:Y:S01]  /*7140*/  IADD3 R24, P2, PT, R23, R20.reuse, RZ ;  /* 0x0000001417187210 */ /* 0x080fe20007f5e0ff */
[----:B------:R-:W-:Y:S01]  /*7150*/  VIADD R23, R2, 0x13 ;  /* 0x0000001302177836 */ /* 0x000fe20000000000 */
[----:B------:R0:W-:Y:S01]  /*7160*/  @P5 STG.E.U8 desc[UR22][R34.64], R29 ;  /* 0x0000001d22005986 */ /* 0x0001e2000c101116 */
[----:B-1----:R-:W-:Y:S01]  /*7170*/  ISETP.LT.AND P5, PT, R132, UR10, !P1 ;  /* 0x0000000a84007c0c */ /* 0x002fe2000cfa1270 */
[----:B------:R-:W1:Y:S01]  /*7180*/  LDCU UR10, c[0x0][0x398] ;  /* 0x00007300ff0a77ac */ /* 0x000e620008000800 */
[----:B------:R-:W-:Y:S01]  /*7190*/  IMAD.X R25, R26, 0x1, R21, P2 ;  /* 0x000000011a197824 */ /* 0x000fe200010e0615 */
[----:B--2---:R-:W-:Y:S01]  /*71a0*/  ISETP.GE.AND P2, PT, R23, UR4, PT ;  /* 0x0000000417007c0c */ /* 0x004fe2000bf46270 */
[----:B------:R-:W-:Y:S01]  /*71b0*/  VIADD R23, R28, UR9 ;  /* 0x000000091c177c36 */ /* 0x000fe20008000000 */
[----:B------:R-:W2:Y:S01]  /*71c0*/  LDCU UR4, c[0x0][0x39c] ;  /* 0x00007380ff0477ac */ /* 0x000ea20008000800 */
[----:B---3--:R-:W-:Y:S01]  /*71d0*/  PRMT R33, R31, 0x7773, RZ ;  /* 0x000077731f217816 */ /* 0x008fe200000000ff */
[----:B------:R-:W-:Y:S01]  /*71e0*/  VIADD R31, R2, 0x14 ;  /* 0x00000014021f7836 */ /* 0x000fe20000000000 */
[----:B------:R-:W-:Y:S01]  /*71f0*/  SHF.R.S32.HI R30, RZ, 0x1f, R28 ;  /* 0x0000001fff1e7819 */ /* 0x000fe2000001141c */
[----:B------:R-:W-:Y:S01]  /*7200*/  VIADD R32, R23, UR9 ;  /* 0x0000000917207c36 */ /* 0x000fe20008000000 */
[C---:B------:R-:W-:Y:S01]  /*7210*/  IADD3 R26, P6, PT, R28.reuse, R3, RZ ;  /* 0x000000031c1a7210 */ /* 0x040fe20007fde0ff */
[----:B------:R3:W-:Y:S01]  /*7220*/  @P4 STG.E.U8 desc[UR22][R24.64], R33 ;  /* 0x0000002118004986 */ /* 0x0007e2000c101116 */
[----:B0-----:R-:W-:Y:S01]  /*7230*/  ISETP.LT.AND P4, PT, R133, UR12, !P1 ;  /* 0x0000000c85007c0c */ /* 0x001fe2000cf81270 */
[----:B------:R-:W0:Y:S01]  /*7240*/  LDCU UR12, c[0x0][0x398] ;  /* 0x00007300ff0c77ac */ /* 0x000e220008000800 */
[----:B------:R-:W-:Y:S01]  /*7250*/  IADD3 R28, P1, PT, R28, R20, RZ ;  /* 0x000000141c1c7210 */ /* 0x000fe20007f3e0ff */
[----:B------:R-:W-:Y:S01]  /*7260*/  IMAD.X R27, R30, 0x1, R0, P6 ;  /* 0x000000011e1b7824 */ /* 0x000fe200030e0600 */
[----:B------:R-:W-:-:S02]  /*7270*/  PRMT R35, R12, 0x7770, RZ ;  /* 0x000077700c237816 */ /* 0x000fc400000000ff */
[----:B------:R-:W-:Y:S01]  /*7280*/  SHF.R.S32.HI R34, RZ, 0x1f, R23 ;  /* 0x0000001fff227819 */ /* 0x000fe20000011417 */
[----:B------:R-:W-:Y:S01]  /*7290*/  IMAD.X R29, R30, 0x1, R21, P1 ;  /* 0x000000011e1d7824 */ /* 0x000fe200008e0615 */
[----:B------:R-:W-:Y:S01]  /*72a0*/  IADD3 R30, P6, PT, R23, R3, RZ ;  /* 0x00000003171e7210 */ /* 0x000fe20007fde0ff */
[----:B------:R0:W-:Y:S01]  /*72b0*/  @P5 STG.E.U8 desc[UR22][R26.64], R35 ;  /* 0x000000231a005986 */ /* 0x0001e2000c101116 */
[----:B----4-:R-:W-:Y:S01]  /*72c0*/  ISETP.LT.AND P5, PT, R132, UR6, !P0 ;  /* 0x0000000684007c0c */ /* 0x010fe2000c7a1270 */
[----:B------:R-:W4:Y:S01]  /*72d0*/  LDCU UR6, c[0x0][0x398] ;  /* 0x00007300ff0677ac */ /* 0x000f220008000800 */
[----:B--2---:R-:W-:Y:S01]  /*72e0*/  ISETP.GE.AND P1, PT, R31, UR4, PT ;  /* 0x000000041f007c0c */ /* 0x004fe2000bf26270 */
[----:B------:R-:W-:Y:S01]  /*72f0*/  IMAD.X R31, R34, 0x1, R0, P6 ;  /* 0x00000001221f7824 */ /* 0x000fe200030e0600 */
[----:B---3--:R-:W-:Y:S01]  /*7300*/  PRMT R33, R12, 0x7771, RZ ;  /* 0x000077710c217816 */ /* 0x008fe200000000ff */
[----:B------:R-:W2:Y:S01]  /*7310*/  LDCU UR4, c[0x0][0x39c] ;  /* 0x00007380ff0477ac */ /* 0x000ea20008000800 */
[----:B------:R-:W-:-:S02]  /*7320*/  SHF.R.S32.HI R36, RZ, 0x1f, R32 ;  /* 0x0000001fff247819 */ /* 0x000fc40000011420 */
[----:B0-----:R-:W-:Y:S02]  /*7330*/  PRMT R35, R16, 0x7770, RZ ;  /* 0x0000777010237816 */ /* 0x001fe400000000ff */
[----:B------:R-:W-:-:S03]  /*7340*/  IADD3 R26, P6, PT, R32, R3, RZ ;  /* 0x00000003201a7210 */ /* 0x000fc60007fde0ff */
[----:B------:R0:W-:Y:S01]  /*7350*/  @P4 STG.E.U8 desc[UR22][R28.64], R35 ;  /* 0x000000231c004986 */ /* 0x0001e2000c101116 */
[----:B-----5:R-:W-:Y:S01]  /*7360*/  ISETP.LT.AND P4, PT, R133, UR14, !P0 ;  /* 0x0000000e85007c0c */ /* 0x020fe2000c781270 */
[----:B------:R-:W-:Y:S01]  /*7370*/  IMAD.X R27, R36, 0x1, R0, P6 ;  /* 0x00000001241b7824 */ /* 0x000fe200030e0600 */
        /* <DEDUP_REMOVED lines=9> */
[----:B0-----:R-:W-:Y:S01]  /*7410*/  PRMT R35, R16, 0x7771, RZ ;  /* 0x0000777110237816 */ /* 0x001fe200000000ff */
[----:B------:R-:W0:Y:S04]  /*7420*/  LDCU UR14, c[0x0][0x398] ;  /* 0x00007300ff0e77ac */ /* 0x000e280008000800 */
[----:B------:R5:W-:Y:S01]  /*7430*/  @P4 STG.E.U8 desc[UR22][R24.64], R35 ;  /* 0x0000002318004986 */ /* 0x000be2000c101116 */
[----:B------:R-:W-:Y:S01]  /*7440*/  ISETP.LT.AND P4, PT, R133, UR16, !P3 ;  /* 0x0000001085007c0c */ /* 0x000fe2000df81270 */
[----:B---3--:R-:W-:Y:S01]  /*7450*/  VIADD R31, R2, 0x16 ;  /* 0x00000016021f7836 */ /* 0x008fe20000000000 */
[----:B------:R-:W-:Y:S01]  /*7460*/  IADD3 R28, P3, PT, R32, R20, RZ ;  /* 0x00000014201c7210 */ /* 0x000fe20007f7e0ff */
[----:B------:R-:W3:Y:S01]  /*7470*/  LDCU UR16, c[0x0][0x398] ;  /* 0x00007300ff1077ac */ /* 0x000ee20008000800 */
        /* <DEDUP_REMOVED lines=9> */
[----:B-----5:R-:W-:Y:S01]  /*7510*/  PRMT R35, R16, 0x7772, RZ ;  /* 0x0000777210237816 */ /* 0x020fe200000000ff */
[----:B------:R-:W2:Y:S04]  /*7520*/  LDCU UR4, c[0x0][0x39c] ;  /* 0x00007380ff0477ac */ /* 0x000ea80008000800 */
[----:B------:R-:W-:Y:S01]  /*7530*/  @P4 STG.E.U8 desc[UR22][R28.64], R35 ;  /* 0x000000231c004986 */ /* 0x000fe2000c101116 */
[----:B------:R-:W-:Y:S01]  /*7540*/  ISETP.LT.AND P4, PT, R133, UR12, !P2 ;  /* 0x0000000c85007c0c */ /* 0x000fe2000d781270 */
[----:B------:R-:W5:Y:S01]  /*7550*/  LDCU UR12, c[0x0][0x398] ;  /* 0x00007300ff0c77ac */ /* 0x000f620008000800 */
[----:B0-----:R-:W-:Y:S01]  /*7560*/  PRMT R33, R12, 0x7773, RZ ;  /* 0x000077730c217816 */ /* 0x001fe200000000ff */
[C---:B------:R-:W-:Y:S01]  /*7570*/  VIADD R12, R23.reuse, UR9 ;  /* 0x00000009170c7c36 */ /* 0x040fe20008000000 */
[----:B------:R-:W-:Y:S01]  /*7580*/  IADD3 R24, P2, PT, R23, R20, RZ ;  /* 0x0000001417187210 */ /* 0x000fe20007f5e0ff */
[----:B------:R-:W-:-:S02]  /*7590*/  VIADD R23, R2, 0x17 ;  /* 0x0000001702177836 */ /* 0x000fc40000000000 */
[----:B------:R0:W-:Y:S01]  /*75a0*/  @P5 STG.E.U8 desc[UR22][R30.64], R33 ;  /* 0x000000211e005986 */ /* 0x0001e2000c101116 */
[----:B-1----:R-:W-:Y:S01]  /*75b0*/  ISETP.LT.AND P5, PT, R132, UR10, !P1 ;  /* 0x0000000a84007c0c */ /* 0x002fe2000cfa1270 */
[----:B------:R-:W-:Y:S01]  /*75c0*/  IMAD.X R25, R32, 0x1, R21, P2 ;  /* 0x0000000120197824 */ /* 0x000fe200010e0615 */
[----:B------:R-:W-:Y:S01]  /*75d0*/  SHF.R.S32.HI R34, RZ, 0x1f, R12 ;  /* 0x0000001fff227819 */ /* 0x000fe2000001140c */
[----:B------:R-:W1:Y:S01]  /*75e0*/  LDCU UR10, c[0x0][0x398] ;  /* 0x00007300ff0a77ac */ /* 0x000e620008000800 */
[----:B------:R-:W-:Y:S02]  /*75f0*/  IADD3 R26, P6, PT, R12, R3, RZ ;  /* 0x000000030c1a7210 */ /* 0x000fe40007fde0ff */
[----:B--2---:R-:W-:Y:S01]  /*7600*/  ISETP.GE.AND P2, PT, R23, UR4, PT ;  /* 0x0000000417007c0c */ /* 0x004fe2000bf46270 */
[----:B------:R-:W2:Y:S01]  /*7610*/  LDCU UR4, c[0x0][0x39c] ;  /* 0x00007380ff0477ac */ /* 0x000ea20008000800 */
[----:B------:R-:W-:Y:S01]  /*7620*/  PRMT R23, R13, 0x7770, RZ ;  /* 0x000077700d177816 */ /* 0x000fe200000000ff */
[----:B------:R-:W-:Y:S01]  /*7630*/  IMAD.X R27, R34, 0x1, R0, P6 ;  /* 0x00000001221b7824 */ /* 0x000fe200030e0600 */
[----:B0-----:R-:W-:Y:S01]  /*7640*/  PRMT R33, R16, 0x7773, RZ ;  /* 0x0000777310217816 */ /* 0x001fe200000000ff */
[----:B------:R-:W-:-:S04]  /*7650*/  VIADD R16, R12, UR9 ;  /* 0x000000090c107c36 */ /* 0x000fc80008000000 */
[----:B------:R0:W-:Y:S01]  /*7660*/  @P4 STG.E.U8 desc[UR22][R24.64], R33 ;  /* 0x0000002118004986 */ /* 0x0001e2000c101116 */
[----:B------:R-:W-:Y:S01]  /*7670*/  ISETP.LT.AND P4, PT, R133, UR14, !P1 ;  /* 0x0000000e85007c0c */ /* 0x000fe2000cf81270 */
[----:B------:R-:W1:Y:S01]  /*7680*/  LDCU UR14, c[0x0][0x398] ;  /* 0x00007300ff0e77ac */ /* 0x000e620008000800 */
[----:B------:R-:W-:Y:S01]  /*7690*/  IADD3 R28, P1, PT, R12, R20, RZ ;  /* 0x000000140c1c7210 */ /* 0x000fe20007f3e0ff */
[----:B------:R-:W-:Y:S01]  /*76a0*/  VIADD R12, R2, 0x18 ;  /* 0x00000018020c7836 */ /* 0x000fe20000000000 */
[----:B------:R1:W-:Y:S01]  /*76b0*/  @P5 STG.E.U8 desc[UR22][R26.64], R23 ;  /* 0x000000171a005986 */ /* 0x0003e2000c101116 */
[----:B----4-:R-:W-:Y:S01]  /*76c0*/  ISETP.LT.AND P5, PT, R132, UR6, !P0 ;  /* 0x0000000684007c0c */ /* 0x010fe2000c7a1270 */
[----:B------:R-:W4:Y:S01]  /*76d0*/  LDCU UR6, c[0x0][0x398] ;  /* 0x00007300ff0677ac */ /* 0x000f220008000800 */
[----:B------:R-:W-:Y:S01]  /*76e0*/  IMAD.X R29, R34, 0x1, R21, P1 ;  /* 0x00000001221d7824 */ /* 0x000fe200008e0615 */
[----:B--2---:R-:W-:Y:S01]  /*76f0*/  ISETP.GE.AND P1, PT, R12, UR4, PT ;  /* 0x000000040c007c0c */ /* 0x004fe2000bf26270 */
[----:B------:R-:W-:Y:S01]  /*7700*/  VIADD R12, R16, UR9 ;  /* 0x00000009100c7c36 */ /* 0x000fe20008000000 */
[----:B------:R-:W2:Y:S01]  /*7710*/  LDCU UR4, c[0x0][0x39c] ;  /* 0x00007380ff0477ac */ /* 0x000ea20008000800 */
[----:B0-----:R-:W-:-:S02]  /*7720*/  PRMT R33, R17, 0x7770, RZ ;  /* 0x0000777011217816 */ /* 0x001fc400000000ff */
[----:B------:R-:W-:Y:S02]  /*7730*/  SHF.R.S32.HI R32, RZ, 0x1f, R16 ;  /* 0x0000001fff207819 */ /* 0x000fe40000011410 */
[CC--:B------:R-:W-:Y:S01]  /*7740*/  IADD3 R30, P6, PT, R16.reuse, R3.reuse, RZ ;  /* 0x00000003101e7210 */ /* 0x0c0fe20007fde0ff */
[----:B------:R0:W-:Y:S01]  /*7750*/  @P4 STG.E.U8 desc[UR22][R28.64], R33 ;  /* 0x000000211c004986 */ /* 0x0001e2000c101116 */
[----:B---3--:R-:W-:Y:S01]  /*7760*/  ISETP.LT.AND P4, PT, R133, UR16, !P0 ;  /* 0x0000001085007c0c */ /* 0x008fe2000c781270 */
[----:B------:R-:W3:Y:S01]  /*7770*/  LDCU UR16, c[0x0][0x398] ;  /* 0x00007300ff1077ac */ /* 0x000ee20008000800 */
[----:B------:R-:W-:Y:S01]  /*7780*/  IADD3 R24, P0, PT, R16, R20, RZ ;  /* 0x0000001410187210 */ /* 0x000fe20007f1e0ff */
[----:B------:R-:W-:Y:S01]  /*7790*/  VIADD R16, R2, 0x19 ;  /* 0x0000001902107836 */ /* 0x000fe20000000000 */
[----:B-1----:R-:W-:Y:S01]  /*77a0*/  PRMT R23, R13, 0x7771, RZ ;  /* 0x000077710d177816 */ /* 0x002fe200000000ff */
[C---:B------:R-:W-:Y:S01]  /*77b0*/  IMAD.X R31, R32.reuse, 0x1, R0, P6 ;  /* 0x00000001201f7824 */ /* 0x040fe200030e0600 */
[----:B------:R-:W-:Y:S01]  /*77c0*/  SHF.R.S32.HI R34, RZ, 0x1f, R12 ;  /* 0x0000001fff227819 */ /* 0x000fe2000001140c */
[----:B------:R-:W-:Y:S01]  /*77d0*/  IMAD.X R25, R32, 0x1, R21, P0 ;  /* 0x0000000120197824 */ /* 0x000fe200000e0615 */
[----:B------:R-:W-:-:S02]  /*77e0*/  IADD3 R26, P6, PT, R12, R3, RZ ;  /* 0x000000030c1a7210 */ /* 0x000fc40007fde0ff */
[----:B------:R1:W-:Y:S01]  /*77f0*/  @P5 STG.E.U8 desc[UR22][R30.64], R23 ;  /* 0x000000171e005986 */ /* 0x0003e2000c101116 */
[----:B--2---:R-:W-:Y:S01]  /*7800*/  ISETP.GE.AND P0, PT, R16, UR4, PT ;  /* 0x0000000410007c0c */ /* 0x004fe2000bf06270 */
[----:B------:R-:W2:Y:S01]  /*7810*/  LDCU UR4, c[0x0][0x39c] ;  /* 0x00007380ff0477ac */ /* 0x000ea20008000800 */
[----:B0-----:R-:W-:Y:S01]  /*7820*/  PRMT R33, R17, 0x7771, RZ ;  /* 0x0000777111217816 */ /* 0x001fe200000000ff */
[----:B------:R-:W-:Y:S01]  /*7830*/  VIADD R16, R12, UR9 ;  /* 0x000000090c107c36 */ /* 0x000fe20008000000 */
[----:B------:R-:W-:Y:S01]  /*7840*/  ISETP.LT.AND P5, PT, R132, UR10, !P3 ;  /* 0x0000000a84007c0c */ /* 0x000fe2000dfa1270 */
[----:B------:R-:W-:Y:S01]  /*7850*/  IMAD.X R27, R34, 0x1, R0, P6 ;  /* 0x00000001221b7824 */ /* 0x000fe200030e0600 */
[----:B------:R-:W0:Y:S01]  /*7860*/  LDCU UR10, c[0x0][0x398] ;  /* 0x00007300ff0a77ac */ /* 0x000e220008000800 */
[----:B------:R2:W-:Y:S01]  /*7870*/  @P4 STG.E.U8 desc[UR22][R24.64], R33 ;  /* 0x0000002118004986 */ /* 0x0005e2000c101116 */
[----:B-----5:R-:W-:Y:S02]  /*7880*/  ISETP.LT.AND P4, PT, R133, UR12, !P3 ;  /* 0x0000000c85007c0c */ /* 0x020fe4000df81270 */
[-C--:B------:R-:W-:Y:S01]  /*7890*/  IADD3 R28, P3, PT, R12, R20.reuse, RZ ;  /* 0x000000140c1c7210 */ /* 0x080fe20007f7e0ff */
[----:B------:R-:W-:Y:S01]  /*78a0*/  VIADD R12, R2, 0x1a ;  /* 0x0000001a020c7836 */ /* 0x000fe20000000000 */
[----:B-1----:R-:W-:Y:S01]  /*78b0*/  PRMT R23, R13, 0x7772, RZ ;  /* 0x000077720d177816 */ /* 0x002fe200000000ff */
[----:B------:R-:W1:Y:S01]  /*78c0*/  LDCU UR12, c[0x0][0x398] ;  /* 0x00007300ff0c77ac */ /* 0x000e620008000800 */
[----:B------:R-:W-:Y:S01]  /*78d0*/  SHF.R.S32.HI R32, RZ, 0x1f, R16 ;  /* 0x0000001fff207819 */ /* 0x000fe20000011410 */
[----:B------:R-:W-:Y:S01]  /*78e0*/  IMAD.X R29, R34, 0x1, R21, P3 ;  /* 0x00000001221d7824 */ /* 0x000fe200018e0615 */
[----:B------:R-:W-:Y:S01]  /*78f0*/  IADD3 R30, P6, PT, R16, R3, RZ ;  /* 0x00000003101e7210 */ /* 0x000fe20007fde0ff */
[----:B------:R5:W-:Y:S01]  /*7900*/  @P5 STG.E.U8 desc[UR22][R26.64], R23 ;  /* 0x000000171a005986 */ /* 0x000be2000c101116 */
[----:B----4-:R-:W-:Y:S01]  /*7910*/  ISETP.LT.AND P5, PT, R132, UR6, !P2 ;  /* 0x0000000684007c0c */ /* 0x010fe2000d7a1270 */
[----:B--2---:R-:W-:Y:S01]  /*7920*/  VIADD R24, R16, UR9 ;  /* 0x0000000910187c36 */ /* 0x004fe20008000000 */
[----:B------:R-:W-:Y:S01]  /*7930*/  ISETP.GE.AND P3, PT, R12, UR4, PT ;  /* 0x000000040c007c0c */ /* 0x000fe2000bf66270 */
[----:B------:R-:W2:Y:S01]  /*7940*/  LDCU UR4, c[0x0][0x39c] ;  /* 0x00007380ff0477ac */ /* 0x000ea20008000800 */
[----:B------:R-:W-:Y:S01]  /*7950*/  PRMT R25, R17, 0x7772, RZ ;  /* 0x0000777211197816 */ /* 0x000fe200000000ff */
[----:B------:R-:W-:Y:S01]  /*7960*/  IMAD.X R31, R32, 0x1, R0, P6 ;  /* 0x00000001201f7824 */ /* 0x000fe200030e0600 */
[----:B------:R-:W4:Y:S03]  /*7970*/  LDCU UR6, c[0x0][0x398] ;  /* 0x00007300ff0677ac */ /* 0x000f260008000800 */
[----:B------:R1:W-:Y:S01]  /*7980*/  @P4 STG.E.U8 desc[UR22][R28.64], R25 ;  /* 0x000000191c004986 */ /* 0x0003e2000c101116 */
[----:B------:R-:W-:Y:S01]  /*7990*/  ISETP.LT.AND P4, PT, R133, UR14, !P2 ;  /* 0x0000000e85007c0c */ /* 0x000fe2000d781270 */
[----:B-----5:R-:W-:Y:S01]  /*79a0*/  VIADD R27, R2, 0x1b ;  /* 0x0000001b021b7836 */ /* 0x020fe20000000000 */
[----:B------:R-:W-:Y:S01]  /*79b0*/  IADD3 R12, P2, PT, R16, R20, RZ ;  /* 0x00000014100c7210 */ /* 0x000fe20007f5e0ff */
[----:B------:R-:W5:Y:S01]  /*79c0*/  LDCU UR14, c[0x0][0x398] ;  /* 0x00007300ff0e77ac */ /* 0x000f620008000800 */
[----:B------:R-:W-:-:S02]  /*79d0*/  PRMT R23, R13, 0x7773, RZ ;  /* 0x000077730d177816 */ /* 0x000fc400000000ff */
[----:B------:R-:W-:Y:S01]  /*79e0*/  SHF.R.S32.HI R26, RZ, 0x1f, R24 ;  /* 0x0000001fff1a7819 */ /* 0x000fe20000011418 */
[----:B------:R-:W-:Y:S01]  /*79f0*/  IMAD.X R13, R32, 0x1, R21, P2 ;  /* 0x00000001200d7824 */ /* 0x000fe200010e0615 */
[----:B------:R-:W-:Y:S01]  /*7a00*/  IADD3 R16, P6, PT, R24, R3, RZ ;  /* 0x0000000318107210 */ /* 0x000fe20007fde0ff */
[----:B------:R3:W-:Y:S01]  /*7a10*/  @P5 STG.E.U8 desc[UR22][R30.64], R23 ;  /* 0x000000171e005986 */ /* 0x0007e2000c101116 */
[----:B0-----:R-:W-:Y:S01]  /*7a20*/  ISETP.LT.AND P5, PT, R132, UR10, !P1 ;  /* 0x0000000a84007c0c */ /* 0x001fe2000cfa1270 */
[----:B------:R-:W0:Y:S01]  /*7a30*/  LDCU UR10, c[0x0][0x398] ;  /* 0x00007300ff0a77ac */ /* 0x000e220008000800 */
[----:B--2---:R-:W-:Y:S01]  /*7a40*/  ISETP.GE.AND P2, PT, R27, UR4, PT ;  /* 0x000000041b007c0c */ /* 0x004fe2000bf46270 */
[----:B------:R-:W-:Y:S01]  /*7a50*/  VIADD R27, R2, 0x1c ;  /* 0x0000001c021b7836 */ /* 0x000fe20000000000 */
[----:B-1----:R-:W-:Y:S01]  /*7a60*/  PRMT R29, R14, 0x7770, RZ ;  /* 0x000077700e1d7816 */ /* 0x002fe200000000ff */
[----:B------:R-:W1:Y:S01]  /*7a70*/  LDCU UR4, c[0x0][0x39c] ;  /* 0x00007380ff0477ac */ /* 0x000e620008000800 */
[----:B---3--:R-:W-:Y:S01]  /*7a80*/  PRMT R31, R17, 0x7773, RZ ;  /* 0x00007773111f7816 */ /* 0x008fe200000000ff */
[----:B------:R-:W-:-:S02]  /*7a90*/  VIADD R23, R24, UR9 ;  /* 0x0000000918177c36 */ /* 0x000fc40008000000 */
[----:B------:R-:W-:Y:S02]  /*7aa0*/  IMAD.X R17, R26, 0x1, R0, P6 ;  /* 0x000000011a117824 */ /* 0x000fe400030e0600 */
[----:B------:R2:W-:Y:S01]  /*7ab0*/  @P4 STG.E.U8 desc[UR22][R12.64], R31 ;  /* 0x0000001f0c004986 */ /* 0x0005e2000c101116 */
[----:B------:R-:W-:Y:S01]  /*7ac0*/  ISETP.LT.AND P4, PT, R133, UR16, !P1 ;  /* 0x0000001085007c0c */ /* 0x000fe2000cf81270 */
[----:B------:R-:W-:Y:S01]  /*7ad0*/  VIADD R28, R23, UR9 ;  /* 0x00000009171c7c36 */ /* 0x000fe20008000000 */
[----:B------:R-:W-:Y:S01]  /*7ae0*/  IADD3 R24, P1, PT, R24, R20, RZ ;  /* 0x0000001418187210 */ /* 0x000fe20007f3e0ff */
[----:B------:R3:W-:Y:S01]  /*7af0*/  @P5 STG.E.U8 desc[UR22][R16.64], R29 ;  /* 0x0000001d10005986 */ /* 0x0007e2000c101116 */
[----:B----4-:R-:W-:Y:S01]  /*7b00*/  ISETP.LT.AND P5, PT, R132, UR6, !P0 ;  /* 0x0000000684007c0c */ /* 0x010fe2000c7a1270 */
[----:B------:R-:W4:Y:S01]  /*7b10*/  LDCU UR6, c[0x0][0x398] ;  /* 0x00007300ff0677ac */ /* 0x000f220008000800 */
[----:B------:R-:W-:Y:S01]  /*7b20*/  SHF.R.S32.HI R30, RZ, 0x1f, R23 ;  /* 0x0000001fff1e7819 */ /* 0x000fe20000011417 */
[----:B------:R-:W-:Y:S01]  /*7b30*/  IMAD.X R25, R26, 0x1, R21, P1 ;  /* 0x000000011a197824 */ /* 0x000fe200008e0615 */
[----:B-1----:R-:W-:Y:S01]  /*7b40*/  ISETP.GE.AND P1, PT, R27, UR4, PT ;  /* 0x000000041b007c0c */ /* 0x002fe2000bf26270 */
[----:B------:R-:W1:Y:S01]  /*7b50*/  LDCU UR4, c[0x0][0x39c] ;  /* 0x00007380ff0477ac */ /* 0x000e620008000800 */
[----:B------:R-:W-:-:S02]  /*7b60*/  IADD3 R26, P6, PT, R23, R3, RZ ;  /* 0x00000003171a7210 */ /* 0x000fc40007fde0ff */
[----:B--2---:R-:W-:Y:S01]  /*7b70*/  PRMT R31, R18, 0x7770, RZ ;  /* 0x00007770121f7816 */ /* 0x004fe200000000ff */
[----:B------:R-:W2:Y:S01]  /*7b80*/  LDCU UR16, c[0x0][0x398] ;  /* 0x00007300ff1077ac */ /* 0x000ea20008000800 */
[----:B------:R-:W-:Y:S01]  /*7b90*/  SHF.R.S32.HI R32, RZ, 0x1f, R28 ;  /* 0x0000001fff207819 */ /* 0x000fe2000001141c */
[----:B---3--:R-:W-:Y:S01]  /*7ba0*/  VIADD R17, R2, 0x1d ;  /* 0x0000001d02117836 */ /* 0x008fe20000000000 */
[----:B------:R-:W-:Y:S01]  /*7bb0*/  PRMT R29, R14, 0x7771, RZ ;  /* 0x000077710e1d7816 */ /* 0x000fe200000000ff */
[----:B------:R3:W-:Y:S01]  /*7bc0*/  @P4 STG.E.U8 desc[UR22][R24.64], R31 ;  /* 0x0000001f18004986 */ /* 0x0007e2000c101116 */
[----:B------:R-:W-:Y:S01]  /*7bd0*/  ISETP.LT.AND P4, PT, R133, UR12, !P0 ;  /* 0x0000000c85007c0c */ /* 0x000fe2000c781270 */
[--C-:B------:R-:W-:Y:S01]  /*7be0*/  IMAD.X R27, R30, 0x1, R0.reuse, P6 ;  /* 0x000000011e1b7824 */ /* 0x100fe200030e0600 */
[-C--:B------:R-:W-:Y:S01]  /*7bf0*/  IADD3 R12, P0, PT, R23, R20.reuse, RZ ;  /* 0x00000014170c7210 */ /* 0x080fe20007f1e0ff */
[C---:B------:R-:W-:Y:S01]  /*7c00*/  VIADD R23, R28.reuse, UR9 ;  /* 0x000000091c177c36 */ /* 0x040fe20008000000 */
[----:B------:R-:W-:Y:S01]  /*7c10*/  IADD3 R16, P6, PT, R28, R3, RZ ;  /* 0x000000031c107210 */ /* 0x000fe20007fde0ff */
[----:B------:R-:W2:Y:S01]  /*7c20*/  LDCU UR12, c[0x0][0x398] ;  /* 0x00007300ff0c77ac */ /* 0x000ea20008000800 */
[----:B------:R4:W-:Y:S01]  /*7c30*/  @P5 STG.E.U8 desc[UR22][R26.64], R29 ;  /* 0x0000001d1a005986 */ /* 0x0009e2000c101116 */
[----:B------:R-:W-:Y:S01]  /*7c40*/  IMAD.X R13, R30, 0x1, R21, P0 ;  /* 0x000000011e0d7824 */ /* 0x000fe200000e0615 */
[----:B0-----:R-:W-:Y:S01]  /*7c50*/  ISETP.LT.AND P5, PT, R132, UR10, !P3 ;  /* 0x0000000a84007c0c */ /* 0x001fe2000dfa1270 */
[----:B------:R-:W0:Y:S01]  /*7c60*/  LDCU UR10, c[0x0][0x398] ;  /* 0x00007300ff0a77ac */ /* 0x000e220008000800 */
[----:B-1----:R-:W-:Y:S01]  /*7c70*/  ISETP.GE.AND P0, PT, R17, UR4, PT ;  /* 0x0000000411007c0c */ /* 0x002fe2000bf06270 */
[----:B------:R-:W-:Y:S01]  /*7c80*/  IMAD.X R17, R32, 0x1, R0, P6 ;  /* 0x0000000120117824 */ /* 0x000fe200030e0600 */
[----:B---3--:R-:W-:Y:S01]  /*7c90*/  PRMT R31, R18, 0x7771, RZ ;  /* 0x00007771121f7816 */ /* 0x008fe200000000ff */
[----:B------:R-:W1:Y:S04]  /*7ca0*/  LDCU UR4, c[0x0][0x39c] ;  /* 0x00007380ff0477ac */ /* 0x000e680008000800 */
[----:B------:R3:W-:Y:S01]  /*7cb0*/  @P4 STG.E.U8 desc[UR22][R12.64], R31 ;  /* 0x0000001f0c004986 */ /* 0x0007e2000c101116 */
[----:B-----5:R-:W-:Y:S01]  /*7cc0*/  ISETP.LT.AND P4, PT, R133, UR14, !P3 ;  /* 0x0000000e85007c0c */ /* 0x020fe2000df81270 */
[----:B----4-:R-:W-:Y:S01]  /*7cd0*/  VIADD R27, R2, 0x1e ;  /* 0x0000001e021b7836 */ /* 0x010fe20000000000 */
[----:B------:R-:W-:Y:S01]  /*7ce0*/  IADD3 R24, P3, PT, R28, R20, RZ ;  /* 0x000000141c187210 */ /* 0x000fe20007f7e0ff */
[----:B------:R-:W4:Y:S01]  /*7cf0*/  LDCU UR14, c[0x0][0x398] ;  /* 0x00007300ff0e77ac */ /* 0x000f220008000800 */
[----:B------:R-:W-:-:S02]  /*7d00*/  PRMT R29, R14, 0x7772, RZ ;  /* 0x000077720e1d7816 */ /* 0x000fc400000000ff */
[----:B------:R-:W-:Y:S01]  /*7d10*/  SHF.R.S32.HI R28, RZ, 0x1f, R23 ;  /* 0x0000001fff1c7819 */ /* 0x000fe20000011417 */
[--C-:B------:R-:W-:Y:S01]  /*7d20*/  IMAD.X R25, R32, 0x1, R21.reuse, P3 ;  /* 0x0000000120197824 */ /* 0x100fe200018e0615 */
[----:B------:R-:W-:Y:S01]  /*7d30*/  IADD3 R26, P6, PT, R23, R3, RZ ;  /* 0x00000003171a7210 */ /* 0x000fe20007fde0ff */
[----:B------:R5:W-:Y:S01]  /*7d40*/  @P5 STG.E.U8 desc[UR22][R16.64], R29 ;  /* 0x0000001d10005986 */ /* 0x000be2000c101116 */
[----:B------:R-:W-:Y:S01]  /*7d50*/  ISETP.LT.AND P5, PT, R132, UR6, !P2 ;  /* 0x0000000684007c0c */ /* 0x000fe2000d7a1270 */
[----:B------:R-:W4:Y:S01]  /*7d60*/  LDCU UR6, c[0x0][0x398] ;  /* 0x00007300ff0677ac */ /* 0x000f220008000800 */
[----:B---3--:R-:W-:Y:S02]  /*7d70*/  PRMT R31, R18, 0x7772, RZ ;  /* 0x00007772121f7816 */ /* 0x008fe400000000ff */
[----:B-1----:R-:W-:Y:S01]  /*7d80*/  ISETP.GE.AND P3, PT, R27, UR4, PT ;  /* 0x000000041b007c0c */ /* 0x002fe2000bf66270 */
[----:B------:R-:W1:Y:S01]  /*7d90*/  LDCU UR4, c[0x0][0x39c] ;  /* 0x00007380ff0477ac */ /* 0x000e620008000800 */
[----:B------:R-:W-:Y:S01]  /*7da0*/  IMAD.X R27, R28, 0x1, R0, P6 ;  /* 0x000000011c1b7824 */ /* 0x000fe200030e0600 */
[----:B------:R-:W-:Y:S01]  /*7db0*/  @P4 STG.E.U8 desc[UR22][R24.64], R31 ;  /* 0x0000001f18004986 */ /* 0x000fe2000c101116 */
[----:B--2---:R-:W-:Y:S01]  /*7dc0*/  ISETP.LT.AND P4, PT, R133, UR16, !P2 ;  /* 0x0000001085007c0c */ /* 0x004fe2000d781270 */
[----:B------:R-:W2:Y:S01]  /*7dd0*/  LDCU UR16, c[0x0][0x398] ;  /* 0x00007300ff1077ac */ /* 0x000ea20008000800 */
[C---:B------:R-:W-:Y:S01]  /*7de0*/  IADD3 R12, P2, PT, R23.reuse, R20, RZ ;  /* 0x00000014170c7210 */ /* 0x040fe20007f5e0ff */
[----:B-----5:R-:W-:Y:S01]  /*7df0*/  VIADD R17, R2, 0x1f ;  /* 0x0000001f02117836 */ /* 0x020fe20000000000 */
[----:B------:R-:W-:Y:S01]  /*7e00*/  PRMT R29, R14, 0x7773, RZ ;  /* 0x000077730e1d7816 */ /* 0x000fe200000000ff */
[----:B------:R-:W-:Y:S01]  /*7e10*/  VIADD R14, R23, UR9 ;  /* 0x00000009170e7c36 */ /* 0x000fe20008000000 */
[----:B------:R-:W-:Y:S01]  /*7e20*/  PRMT R23, R15, 0x7770, RZ ;  /* 0x000077700f177816 */ /* 0x000fe200000000ff */
[----:B------:R-:W-:-:S02]  /*7e30*/  IMAD.X R13, R28, 0x1, R21, P2 ;  /* 0x000000011c0d7824 */ /* 0x000fc400010e0615 */
[----:B------:R3:W-:Y:S01]  /*7e40*/  @P5 STG.E.U8 desc[UR22][R26.64], R29 ;  /* 0x0000001d1a005986 */ /* 0x0007e2000c101116 */
[----:B0-----:R-:W-:Y:S01]  /*7e50*/  ISETP.LT.AND P5, PT, R132, UR10, !P1 ;  /* 0x0000000a84007c0c */ /* 0x001fe2000cfa1270 */
[----:B------:R-:W0:Y:S01]  /*7e60*/  LDCU UR10, c[0x0][0x398] ;  /* 0x00007300ff0a77ac */ /* 0x000e220008000800 */
[----:B------:R-:W-:Y:S02]  /*7e70*/  SHF.R.S32.HI R30, RZ, 0x1f, R14 ;  /* 0x0000001fff1e7819 */ /* 0x000fe4000001140e */
[----:B------:R-:W-:Y:S02]  /*7e80*/  IADD3 R16, P6, PT, R14, R3, RZ ;  /* 0x000000030e107210 */ /* 0x000fe40007fde0ff */
[----:B-1----:R-:W-:Y:S01]  /*7e90*/  ISETP.GE.AND P2, PT, R17, UR4, PT ;  /* 0x0000000411007c0c */ /* 0x002fe2000bf46270 */
[----:B------:R-:W1:Y:S02]  /*7ea0*/  LDCU UR4, c[0x0][0x39c] ;  /* 0x00007380ff0477ac */ /* 0x000e640008000800 */
[----:B------:R-:W-:Y:S01]  /*7eb0*/  IMAD.X R17, R30, 0x1, R0, P6 ;  /* 0x000000011e117824 */ /* 0x000fe200030e0600 */
[----:B---3--:R-:W-:Y:S01]  /*7ec0*/  PRMT R29, R18, 0x7773, RZ ;  /* 0x00007773121d7816 */ /* 0x008fe200000000ff */
[----:B------:R-:W-:-:S04]  /*7ed0*/  VIADD R18, R14, UR9 ;  /* 0x000000090e127c36 */ /* 0x000fc80008000000 */
[----:B------:R3:W-:Y:S01]  /*7ee0*/  @P4 STG.E.U8 desc[UR22][R12.64], R29 ;  /* 0x0000001d0c004986 */ /* 0x0007e2000c101116 */
[----:B------:R-:W-:Y:S01]  /*7ef0*/  ISETP.LT.AND P4, PT, R133, UR12, !P1 ;  /* 0x0000000c85007c0c */ /* 0x000fe2000cf81270 */
[----:B------:R-:W5:Y:S01]  /*7f00*/  LDCU UR12, c[0x0][0x398] ;  /* 0x00007300ff0c77ac */ /* 0x000f620008000800 */
[----:B------:R-:W-:Y:S01]  /*7f10*/  IADD3 R24, P1, PT, R14, R20, RZ ;  /* 0x000000140e187210 */ /* 0x000fe20007f3e0ff */
[----:B------:R-:W-:Y:S01]  /*7f20*/  VIADD R14, R2, 0x20 ;  /* 0x00000020020e7836 */ /* 0x000fe20000000000 */
[----:B------:R0:W-:Y:S01]  /*7f30*/  @P5 STG.E.U8 desc[UR22][R16.64], R23 ;  /* 0x0000001710005986 */ /* 0x0001e2000c101116 */
[----:B----4-:R-:W-:Y:S01]  /*7f40*/  ISETP.LT.AND P5, PT, R132, UR6, !P0 ;  /* 0x0000000684007c0c */ /* 0x010fe2000c7a1270 */
[----:B------:R-:W4:Y:S01]  /*7f50*/  LDCU UR6, c[0x0][0x398] ;  /* 0x00007300ff0677ac */ /* 0x000f220008000800 */
[----:B------:R-:W-:Y:S01]  /*7f60*/  IMAD.X R25, R30, 0x1, R21, P1 ;  /* 0x000000011e197824 */ /* 0x000fe200008e0615 */
[----:B-1----:R-:W-:Y:S01]  /*7f70*/  ISETP.GE.AND P1, PT, R14, UR4, PT ;  /* 0x000000040e007c0c */ /* 0x002fe2000bf26270 */
[----:B------:R-:W-:Y:S01]  /*7f80*/  VIADD R14, R18, UR9 ;  /* 0x00000009120e7c36 */ /* 0x000fe20008000000 */
[----:B------:R-:W1:Y:S01]  /*7f90*/  LDCU UR4, c[0x0][0x39c] ;  /* 0x00007380ff0477ac */ /* 0x000e620008000800 */
[----:B---3--:R-:W-:-:S02]  /*7fa0*/  PRMT R29, R19, 0x7770, RZ ;  /* 0x00007770131d7816 */ /* 0x008fc400000000ff */
[----:B------:R-:W-:Y:S02]  /*7fb0*/  SHF.R.S32.HI R28, RZ, 0x1f, R18 ;  /* 0x0000001fff1c7819 */ /* 0x000fe40000011412 */
[-C--:B------:R-:W-:Y:S01]  /*7fc0*/  IADD3 R26, P6, PT, R18, R3.reuse, RZ ;  /* 0x00000003121a7210 */ /* 0x080fe20007fde0ff */
[----:B------:R3:W-:Y:S01]  /*7fd0*/  @P4 STG.E.U8 desc[UR22][R24.64], R29 ;  /* 0x0000001d18004986 */ /* 0x0007e2000c101116 */
[----:B------:R-:W-:Y:S01]  /*7fe0*/  ISETP.LT.AND P4, PT, R133, UR14, !P0 ;  /* 0x0000000e85007c0c */ /* 0x000fe2000c781270 */
[----:B0-----:R-:W-:Y:S01]  /*7ff0*/  VIADD R17, R2, 0x21 ;  /* 0x0000002102117836 */ /* 0x001fe20000000000 */
[-C--:B------:R-:W-:Y:S01]  /*8000*/  IADD3 R12, P0, PT, R18, R20.reuse, RZ ;  /* 0x00000014120c7210 */ /* 0x080fe20007f1e0ff */
[----:B------:R-:W-:Y:S01]  /*8010*/  IMAD.X R27, R28, 0x1, R0, P6 ;  /* 0x000000011c1b7824 */ /* 0x000fe200030e0600 */
[----:B------:R-:W-:Y:S01]  /*8020*/  PRMT R23, R15, 0x7771, RZ ;  /* 0x000077710f177816 */ /* 0x000fe200000000ff */
[----:B------:R-:W-:Y:S01]  /*8030*/  VIADD R18, R14, UR9 ;  /* 0x000000090e127c36 */ /* 0x000fe20008000000 */
[----:B------:R-:W-:Y:S01]  /*8040*/  SHF.R.S32.HI R30, RZ, 0x1f, R14 ;  /* 0x0000001fff1e7819 */ /* 0x000fe2000001140e */
[----:B------:R-:W-:Y:S01]  /*8050*/  IMAD.X R13, R28, 0x1, R21, P0 ;  /* 0x000000011c0d7824 */ /* 0x000fe200000e0615 */
[----:B------:R-:W-:Y:S01]  /*8060*/  IADD3 R16, P6, PT, R14, R3, RZ ;  /* 0x000000030e107210 */ /* 0x000fe20007fde0ff */
[----:B------:R0:W-:Y:S01]  /*8070*/  @P5 STG.E.U8 desc[UR22][R26.64], R23 ;  /* 0x000000171a005986 */ /* 0x0001e2000c101116 */
[----:B------:R-:W-:Y:S01]  /*8080*/  ISETP.LT.AND P5, PT, R132, UR10, !P3 ;  /* 0x0000000a84007c0c */ /* 0x000fe2000dfa1270 */
[----:B------:R-:W4:Y:S01]  /*8090*/  LDCU UR10, c[0x0][0x398] ;  /* 0x00007300ff0a77ac */ /* 0x000f220008000800 */
[----:B-1----:R-:W-:Y:S01]  /*80a0*/  ISETP.GE.AND P0, PT, R17, UR4, PT ;  /* 0x0000000411007c0c */ /* 0x002fe2000bf06270 */
[----:B------:R-:W-:Y:S01]  /*80b0*/  IMAD.X R17, R30, 0x1, R0, P6 ;  /* 0x000000011e117824 */ /* 0x000fe200030e0600 */
[----:B---3--:R-:W-:Y:S01]  /*80c0*/  PRMT R29, R19, 0x7771, RZ ;  /* 0x00007771131d7816 */ /* 0x008fe200000000ff */
[----:B------:R-:W1:Y:S04]  /*80d0*/  LDCU UR4, c[0x0][0x39c] ;  /* 0x00007380ff0477ac */ /* 0x000e680008000800 */
[----:B------:R-:W-:Y:S01]  /*80e0*/  @P4 STG.E.U8 desc[UR22][R12.64], R29 ;  /* 0x0000001d0c004986 */ /* 0x000fe2000c101116 */
[----:B--2---:R-:W-:Y:S01]  /*80f0*/  ISETP.LT.AND P4, PT, R133, UR16, !P3 ;  /* 0x0000001085007c0c */ /* 0x004fe2000df81270 */
[----:B0-----:R-:W-:Y:S01]  /*8100*/  VIADD R27, R2, 0x22 ;  /* 0x00000022021b7836 */ /* 0x001fe20000000000 */
[----:B------:R-:W-:Y:S01]  /*8110*/  IADD3 R24, P3, PT, R14, R20, RZ ;  /* 0x000000140e187210 */ /* 0x000fe20007f7e0ff */
[----:B------:R-:W0:Y:S01]  /*8120*/  LDCU UR14, c[0x0][0x398] ;  /* 0x00007300ff0e77ac */ /* 0x000e220008000800 */
[----:B------:R-:W-:-:S02]  /*8130*/  PRMT R23, R15, 0x7772, RZ ;  /* 0x000077720f177816 */ /* 0x000fc400000000ff */
[----:B------:R-:W-:Y:S01]  /*8140*/  SHF.R.S32.HI R14, RZ, 0x1f, R18 ;  /* 0x0000001fff0e7819 */ /* 0x000fe20000011412 */
[----:B------:R-:W-:Y:S01]  /*8150*/  IMAD.X R25, R30, 0x1, R21, P3 ;  /* 0x000000011e197824 */ /* 0x000fe200018e0615 */
[----:B------:R-:W-:Y:S01]  /*8160*/  IADD3 R26, P6, PT, R18, R3, RZ ;  /* 0x00000003121a7210 */ /* 0x000fe20007fde0ff */
[----:B------:R2:W-:Y:S01]  /*8170*/  @P5 STG.E.U8 desc[UR22][R16.64], R23 ;  /* 0x0000001710005986 */ /* 0x0005e2000c101116 */
[----:B----4-:R-:W-:Y:S01]  /*8180*/  ISETP.LT.AND P5, PT, R132, UR6, !P2 ;  /* 0x0000000684007c0c */ /* 0x010fe2000d7a1270 */
[----:B------:R-:W3:Y:S01]  /*8190*/  LDCU UR6, c[0x0][0x398] ;  /* 0x00007300ff0677ac */ /* 0x000ee20008000800 */
[----:B-1----:R-:W-:Y:S01]  /*81a0*/  ISETP.GE.AND P3, PT, R27, UR4, PT ;  /* 0x000000041b007c0c */ /* 0x002fe2000bf66270 */
[----:B------:R-:W-:Y:S01]  /*81b0*/  IMAD.X R27, R14, 0x1, R0, P6 ;  /* 0x000000010e1b7824 */ /* 0x000fe200030e0600 */
[----:B------:R-:W1:Y:S01]  /*81c0*/  LDCU UR4, c[0x0][0x39c] ;  /* 0x00007380ff0477ac */ /* 0x000e620008000800 */
[----:B------:R-:W4:Y:S01]  /*81d0*/  LDCU UR16, c[0x0][0x398] ;  /* 0x00007300ff1077ac */ /* 0x000f220008000800 */
[----:B--2---:R-:W-:Y:S01]  /*81e0*/  PRMT R23, R19, 0x7772, RZ ;  /* 0x0000777213177816 */ /* 0x004fe200000000ff */
[----:B------:R-:W-:Y:S01]  /*81f0*/  VIADD R16, R18, UR9 ;  /* 0x0000000912107c36 */ /* 0x000fe20008000000 */
[----:B------:R-:W-:Y:S01]  /*8200*/  PRMT R17, R15, 0x7773, RZ ;  /* 0x000077730f117816 */ /* 0x000fe200000000ff */
[----:B------:R-:W-:-:S02]  /*8210*/  VIADD R15, R2, 0x23 ;  /* 0x00000023020f7836 */ /* 0x000fc40000000000 */
[----:B------:R2:W-:Y:S01]  /*8220*/  @P4 STG.E.U8 desc[UR22][R24.64], R23 ;  /* 0x0000001718004986 */ /* 0x0005e2000c101116 */
[----:B-----5:R-:W-:Y:S01]  /*8230*/  ISETP.LT.AND P4, PT, R133, UR12, !P2 ;  /* 0x0000000c85007c0c */ /* 0x020fe2000d781270 */
[----:B------:R-:W5:Y:S01]  /*8240*/  LDCU UR12, c[0x0][0x398] ;  /* 0x00007300ff0c77ac */ /* 0x000f620008000800 */
[----:B------:R-:W-:Y:S01]  /*8250*/  IADD3 R12, P2, PT, R18, R20, RZ ;  /* 0x00000014120c7210 */ /* 0x000fe20007f5e0ff */
[----:B------:R0:W-:Y:S01]  /*8260*/  @P5 STG.E.U8 desc[UR22][R26.64], R17 ;  /* 0x000000111a005986 */ /* 0x0001e2000c101116 */
[----:B------:R-:W-:Y:S01]  /*8270*/  ISETP.LT.AND P5, PT, R132, UR10, !P1 ;  /* 0x0000000a84007c0c */ /* 0x000fe2000cfa1270 */
[----:B------:R-:W4:Y:S01]  /*8280*/  LDCU UR10, c[0x0][0x398] ;  /* 0x00007300ff0a77ac */ /* 0x000f220008000800 */
[----:B------:R-:W-:Y:S01]  /*8290*/  SHF.R.S32.HI R18, RZ, 0x1f, R16 ;  /* 0x0000001fff127819 */ /* 0x000fe20000011410 */
[----:B------:R-:W-:Y:S01]  /*82a0*/  IMAD.X R13, R14, 0x1, R21, P2 ;  /* 0x000000010e0d7824 */ /* 0x000fe200010e0615 */
[----:B-1----:R-:W-:Y:S01]  /*82b0*/  ISETP.GE.AND P2, PT, R15, UR4, PT ;  /* 0x000000040f007c0c */ /* 0x002fe2000bf46270 */
[----:B------:R-:W1:Y:S01]  /*82c0*/  LDCU UR4, c[0x0][0x39c] ;  /* 0x00007380ff0477ac */ /* 0x000e620008000800 */
[C---:B------:R-:W-:Y:S01]  /*82d0*/  IADD3 R14, P6, PT, R16.reuse, R3, RZ ;  /* 0x00000003100e7210 */ /* 0x040fe20007fde0ff */
[----:B--2---:R-:W-:Y:S01]  /*82e0*/  VIADD R23, R16, UR9 ;  /* 0x0000000910177c36 */ /* 0x004fe20008000000 */
[----:B------:R-:W-:Y:S01]  /*82f0*/  PRMT R25, R19, 0x7773, RZ ;  /* 0x0000777313197816 */ /* 0x000fe200000000ff */
[----:B------:R-:W-:-:S02]  /*8300*/  VIADD R19, R2, 0x24 ;  /* 0x0000002402137836 */ /* 0x000fc40000000000 */
[----:B------:R-:W-:Y:S01]  /*8310*/  IMAD.X R15, R18, 0x1, R0, P6 ;  /* 0x00000001120f7824 */ /* 0x000fe200030e0600 */
[----:B0-----:R-:W-:Y:S01]  /*8320*/  PRMT R27, R8, 0x7770, RZ ;  /* 0x00007770081b7816 */ /* 0x001fe200000000ff */
[----:B------:R0:W-:Y:S01]  /*8330*/  @P4 STG.E.U8 desc[UR22][R12.64], R25 ;  /* 0x000000190c004986 */ /* 0x0001e2000c101116 */
[----:B------:R-:W-:Y:S01]  /*8340*/  ISETP.LT.AND P4, PT, R133, UR14, !P1 ;  /* 0x0000000e85007c0c */ /* 0x000fe2000cf81270 */
[C---:B------:R-:W-:Y:S01]  /*8350*/  VIADD R24, R23.reuse, UR9 ;  /* 0x0000000917187c36 */ /* 0x040fe20008000000 */
[----:B------:R-:W-:Y:S01]  /*8360*/  IADD3 R16, P1, PT, R16, R20, RZ ;  /* 0x0000001410107210 */ /* 0x000fe20007f3e0ff */
[----:B------:R2:W-:Y:S01]  /*8370*/  @P5 STG.E.U8 desc[UR22][R14.64], R27 ;  /* 0x0000001b0e005986 */ /* 0x0005e2000c101116 */
[----:B---3--:R-:W-:Y:S01]  /*8380*/  ISETP.LT.AND P5, PT, R132, UR6, !P0 ;  /* 0x0000000684007c0c */ /* 0x008fe2000c7a1270 */
[----:B------:R-:W3:Y:S01]  /*8390*/  LDCU UR6, c[0x0][0x398] ;  /* 0x00007300ff0677ac */ /* 0x000ee20008000800 */
[----:B------:R-:W-:Y:S01]  /*83a0*/  SHF.R.S32.HI R26, RZ, 0x1f, R23 ;  /* 0x0000001fff1a7819 */ /* 0x000fe20000011417 */
[----:B------:R-:W-:Y:S01]  /*83b0*/  IMAD.X R17, R18, 0x1, R21, P1 ;  /* 0x0000000112117824 */ /* 0x000fe200008e0615 */
[----:B------:R-:W-:Y:S01]  /*83c0*/  IADD3 R18, P6, PT, R23, R3, RZ ;  /* 0x0000000317127210 */ /* 0x000fe20007fde0ff */
[----:B------:R-:W3:Y:S01]  /*83d0*/  LDCU UR14, c[0x0][0x398] ;  /* 0x00007300ff0e77ac */ /* 0x000ee20008000800 */
[----:B-1----:R-:W-:-:S02]  /*83e0*/  ISETP.GE.AND P1, PT, R19, UR4, PT ;  /* 0x0000000413007c0c */ /* 0x002fc4000bf26270 */
[----:B0-----:R-:W-:Y:S01]  /*83f0*/  PRMT R25, R8, 0x7771, RZ ;  /* 0x0000777108197816 */ /* 0x001fe200000000ff */
[----:B------:R-:W0:Y:S01]  /*8400*/  LDCU UR4, c[0x0][0x39c] ;  /* 0x00007380ff0477ac */ /* 0x000e220008000800 */
[----:B------:R-:W-:Y:S01]  /*8410*/  IMAD.X R19, R26, 0x1, R0, P6 ;  /* 0x000000011a137824 */ /* 0x000fe200030e0600 */
[----:B--2---:R-:W-:Y:S01]  /*8420*/  PRMT R27, R4, 0x7770, RZ ;  /* 0x00007770041b7816 */ /* 0x004fe200000000ff */
[----:B------:R-:W-:Y:S01]  /*8430*/  VIADD R15, R2, 0x25 ;  /* 0x00000025020f7836 */ /* 0x000fe20000000000 */
[----:B------:R-:W-:Y:S02]  /*8440*/  SHF.R.S32.HI R28, RZ, 0x1f, R24 ;  /* 0x0000001fff1c7819 */ /* 0x000fe40000011418 */
[----:B------:R-:W-:Y:S01]  /*8450*/  IADD3 R14, P6, PT, R24, R3, RZ ;  /* 0x00000003180e7210 */ /* 0x000fe20007fde0ff */
[----:B------:R1:W-:Y:S01]  /*8460*/  @P4 STG.E.U8 desc[UR22][R16.64], R27 ;  /* 0x0000001b10004986 */ /* 0x0003e2000c101116 */
[----:B----4-:R-:W-:Y:S01]  /*8470*/  ISETP.LT.AND P4, PT, R133, UR16, !P0 ;  /* 0x0000001085007c0c */ /* 0x010fe2000c781270 */
[----:B------:R-:W2:Y:S01]  /*8480*/  LDCU UR16, c[0x0][0x398] ;  /* 0x00007300ff1077ac */ /* 0x000ea20008000800 */
[----:B------:R-:W-:Y:S01]  /*8490*/  IADD3 R12, P0, PT, R23, R20, RZ ;  /* 0x00000014170c7210 */ /* 0x000fe20007f1e0ff */
[----:B------:R4:W-:Y:S01]  /*84a0*/  @P5 STG.E.U8 desc[UR22][R18.64], R25 ;  /* 0x0000001912005986 */ /* 0x0009e2000c101116 */
[----:B------:R-:W-:Y:S01]  /*84b0*/  ISETP.LT.AND P5, PT, R132, UR10, !P3 ;  /* 0x0000000a84007c0c */ /* 0x000fe2000dfa1270 */
[----:B------:R-:W-:Y:S01]  /*84c0*/  VIADD R23, R24, UR9 ;  /* 0x0000000918177c36 */ /* 0x000fe20008000000 */
[----:B------:R-:W2:Y:S01]  /*84d0*/  LDCU UR10, c[0x0][0x398] ;  /* 0x00007300ff0a77ac */ /* 0x000ea20008000800 */
[----:B------:R-:W-:Y:S01]  /*84e0*/  IMAD.X R13, R26, 0x1, R21, P0 ;  /* 0x000000011a0d7824 */ /* 0x000fe200000e0615 */
[----:B0-----:R-:W-:Y:S01]  /*84f0*/  ISETP.GE.AND P0, PT, R15, UR4, PT ;  /* 0x000000040f007c0c */ /* 0x001fe2000bf06270 */
[----:B------:R-:W0:Y:S01]  /*8500*/  LDCU UR4, c[0x0][0x39c] ;  /* 0x00007380ff0477ac */ /* 0x000e220008000800 */
[----:B-1----:R-:W-:Y:S01]  /*8510*/  PRMT R27, R4, 0x7771, RZ ;  /* 0x00007771041b7816 */ /* 0x002fe200000000ff */
[----:B------:R-:W-:-:S02]  /*8520*/  IMAD.X R15, R28, 0x1, R0, P6 ;  /* 0x000000011c0f7824 */ /* 0x000fc400030e0600 */
[----:B----4-:R-:W-:Y:S01]  /*8530*/  VIADD R19, R2, 0x26 ;  /* 0x0000002602137836 */ /* 0x010fe20000000000 */
[----:B------:R-:W-:Y:S01]  /*8540*/  PRMT R25, R8, 0x7772, RZ ;  /* 0x0000777208197816 */ /* 0x000fe200000000ff */
[----:B------:R1:W-:Y:S01]  /*8550*/  @P4 STG.E.U8 desc[UR22][R12.64], R27 ;  /* 0x0000001b0c004986 */ /* 0x0003e2000c101116 */
[----:B-----5:R-:W-:Y:S01]  /*8560*/  ISETP.LT.AND P4, PT, R133, UR12, !P3 ;  /* 0x0000000c85007c0c */ /* 0x020fe2000df81270 */
[----:B------:R-:W4:Y:S01]  /*8570*/  LDCU UR12, c[0x0][0x398] ;  /* 0x00007300ff0c77ac */ /* 0x000f220008000800 */
[----:B------:R-:W-:Y:S01]  /*8580*/  IADD3 R16, P3, PT, R24, R20, RZ ;  /* 0x0000001418107210 */ /* 0x000fe20007f7e0ff */
[----:B------:R5:W-:Y:S01]  /*8590*/  @P5 STG.E.U8 desc[UR22][R14.64], R25 ;  /* 0x000000190e005986 */ /* 0x000be2000c101116 */
[----:B---3--:R-:W-:Y:S01]  /*85a0*/  ISETP.LT.AND P5, PT, R132, UR6, !P2 ;  /* 0x0000000684007c0c */ /* 0x008fe2000d7a1270 */
[----:B------:R-:W3:Y:S01]  /*85b0*/  LDCU UR6, c[0x0][0x398] ;  /* 0x00007300ff0677ac */ /* 0x000ee20008000800 */
[----:B------:R-:W-:Y:S01]  /*85c0*/  SHF.R.S32.HI R24, RZ, 0x1f, R23 ;  /* 0x0000001fff187819 */ /* 0x000fe20000011417 */
[----:B------:R-:W-:Y:S01]  /*85d0*/  IMAD.X R17, R28, 0x1, R21, P3 ;  /* 0x000000011c117824 */ /* 0x000fe200018e0615 */
[----:B------:R-:W-:-:S02]  /*85e0*/  IADD3 R18, P6, PT, R23, R3, RZ ;  /* 0x0000000317127210 */ /* 0x000fc40007fde0ff */
[----:B0-----:R-:W-:Y:S01]  /*85f0*/  ISETP.GE.AND P3, PT, R19, UR4, PT ;  /* 0x0000000413007c0c */ /* 0x001fe2000bf66270 */
[----:B------:R-:W0:Y:S01]  /*8600*/  LDCU UR4, c[0x0][0x39c] ;  /* 0x00007380ff0477ac */ /* 0x000e220008000800 */
[----:B-1----:R-:W-:Y:S01]  /*8610*/  PRMT R27, R4, 0x7772, RZ ;  /* 0x00007772041b7816 */ /* 0x002fe200000000ff */
[----:B------:R-:W-:Y:S01]  /*8620*/  IMAD.X R19, R24, 0x1, R0, P6 ;  /* 0x0000000118137824 */ /* 0x000fe200030e0600 */
[----:B-----5:R-:W-:Y:S01]  /*8630*/  PRMT R25, R8, 0x7773, RZ ;  /* 0x0000777308197816 */ /* 0x020fe200000000ff */
[----:B------:R-:W-:Y:S02]  /*8640*/  VIADD R15, R2, 0x27 ;  /* 0x00000027020f7836 */ /* 0x000fe40000000000 */
[----:B------:R-:W-:Y:S01]  /*8650*/  @P4 STG.E.U8 desc[UR22][R16.64], R27 ;  /* 0x0000001b10004986 */ /* 0x000fe2000c101116 */
[----:B------:R-:W-:Y:S01]  /*8660*/  ISETP.LT.AND P4, PT, R133, UR14, !P2 ;  /* 0x0000000e85007c0c */ /* 0x000fe2000d781270 */
[C---:B------:R-:W-:Y:S01]  /*8670*/  VIADD R8, R23.reuse, UR9 ;  /* 0x0000000917087c36 */ /* 0x040fe20008000000 */
[----:B------:R-:W-:Y:S01]  /*8680*/  IADD3 R12, P2, PT, R23, R20, RZ ;  /* 0x00000014170c7210 */ /* 0x000fe20007f5e0ff */
[----:B------:R1:W-:Y:S01]  /*8690*/  @P5 STG.E.U8 desc[UR22][R18.64], R25 ;  /* 0x0000001912005986 */ /* 0x0003e2000c101116 */
[----:B--2---:R-:W-:Y:S01]  /*86a0*/  ISETP.LT.AND P5, PT, R132, UR10, !P1 ;  /* 0x0000000a84007c0c */ /* 0x004fe2000cfa1270 */
[----:B------:R-:W2:Y:S01]  /*86b0*/  LDCU UR10, c[0x0][0x398] ;  /* 0x00007300ff0a77ac */ /* 0x000ea20008000800 */
[----:B------:R-:W-:Y:S01]  /*86c0*/  SHF.R.S32.HI R26, RZ, 0x1f, R8 ;  /* 0x0000001fff1a7819 */ /* 0x000fe20000011408 */
[----:B------:R-:W-:Y:S01]  /*86d0*/  IMAD.X R13, R24, 0x1, R21, P2 ;  /* 0x00000001180d7824 */ /* 0x000fe200010e0615 */
[----:B------:R-:W-:Y:S01]  /*86e0*/  IADD3 R14, P6, PT, R8, R3, RZ ;  /* 0x00000003080e7210 */ /* 0x000fe20007fde0ff */
[----:B------:R-:W5:Y:S01]  /*86f0*/  LDCU UR14, c[0x0][0x398] ;  /* 0x00007300ff0e77ac */ /* 0x000f620008000800 */
[----:B------:R-:W-:-:S02]  /*8700*/  PRMT R23, R9, 0x7770, RZ ;  /* 0x0000777009177816 */ /* 0x000fc400000000ff */
[----:B0-----:R-:W-:Y:S01]  /*8710*/  ISETP.GE.AND P2, PT, R15, UR4, PT ;  /* 0x000000040f007c0c */ /* 0x001fe2000bf46270 */
[----:B------:R-:W0:Y:S01]  /*8720*/  LDCU UR4, c[0x0][0x39c] ;  /* 0x00007380ff0477ac */ /* 0x000e220008000800 */
[----:B------:R-:W-:Y:S01]  /*8730*/  IMAD.X R15, R26, 0x1, R0, P6 ;  /* 0x000000011a0f7824 */ /* 0x000fe200030e0600 */
[----:B-1----:R-:W-:Y:S01]  /*8740*/  PRMT R25, R4, 0x7773, RZ ;  /* 0x0000777304197816 */ /* 0x002fe200000000ff */
[----:B------:R-:W-:Y:S01]  /*8750*/  VIADD R4, R8, UR9 ;  /* 0x0000000908047c36 */ /* 0x000fe20008000000 */
[----:B------:R-:W-:-:S03]  /*8760*/  PRMT R27, R7, 0x7771, RZ ;  /* 0x00007771071b7816 */ /* 0x000fc600000000ff */
[----:B------:R1:W-:Y:S01]  /*8770*/  @P4 STG.E.U8 desc[UR22][R12.64], R25 ;  /* 0x000000190c004986 */ /* 0x0003e2000c101116 */
[----:B------:R-:W-:Y:S01]  /*8780*/  ISETP.LT.AND P4, PT, R133, UR16, !P1 ;  /* 0x0000001085007c0c */ /* 0x000fe2000cf81270 */
[----:B------:R-:W2:Y:S01]  /*8790*/  LDCU UR16, c[0x0][0x398] ;  /* 0x00007300ff1077ac */ /* 0x000ea20008000800 */
[----:B------:R-:W-:Y:S01]  /*87a0*/  IADD3 R16, P1, PT, R8, R20, RZ ;  /* 0x0000001408107210 */ /* 0x000fe20007f3e0ff */
[----:B------:R-:W-:Y:S01]  /*87b0*/  VIADD R8, R2, 0x28 ;  /* 0x0000002802087836 */ /* 0x000fe20000000000 */
[----:B------:R4:W-:Y:S01]  /*87c0*/  @P5 STG.E.U8 desc[UR22][R14.64], R23 ;  /* 0x000000170e005986 */ /* 0x0009e2000c101116 */
[----:B---3--:R-:W-:Y:S01]  /*87d0*/  ISETP.LT.AND P5, PT, R132, UR6, !P0 ;  /* 0x0000000684007c0c */ /* 0x008fe2000c7a1270 */
[----:B------:R-:W3:Y:S01]  /*87e0*/  LDCU UR6, c[0x0][0x398] ;  /* 0x00007300ff0677ac */ /* 0x000ee20008000800 */
[----:B------:R-:W-:Y:S01]  /*87f0*/  IMAD.X R17, R26, 0x1, R21, P1 ;  /* 0x000000011a117824 */ /* 0x000fe200008e0615 */
[----:B------:R-:W-:Y:S02]  /*8800*/  SHF.R.S32.HI R24, RZ, 0x1f, R4 ;  /* 0x0000001fff187819 */ /* 0x000fe40000011404 */
[----:B0-----:R-:W-:Y:S01]  /*8810*/  ISETP.GE.AND P1, PT, R8, UR4, PT ;  /* 0x0000000408007c0c */ /* 0x001fe2000bf26270 */
[----:B------:R-:W0:Y:S01]  /*8820*/  LDCU UR4, c[0x0][0x39c] ;  /* 0x00007380ff0477ac */ /* 0x000e220008000800 */
[----:B-1----:R-:W-:Y:S01]  /*8830*/  PRMT R25, R5, 0x7770, RZ ;  /* 0x0000777005197816 */ /* 0x002fe200000000ff */
[C---:B------:R-:W-:Y:S01]  /*8840*/  VIADD R8, R4.reuse, UR9 ;  /* 0x0000000904087c36 */ /* 0x040fe20008000000 */
[----:B------:R-:W-:-:S02]  /*8850*/  IADD3 R18, P6, PT, R4, R3, RZ ;  /* 0x0000000304127210 */ /* 0x000fc40007fde0ff */
[----:B----4-:R-:W-:Y:S01]  /*8860*/  PRMT R23, R9, 0x7771, RZ ;  /* 0x0000777109177816 */ /* 0x010fe200000000ff */
[----:B------:R1:W-:Y:S01]  /*8870*/  @P4 STG.E.U8 desc[UR22][R16.64], R25 ;  /* 0x0000001910004986 */ /* 0x0003e2000c101116 */
[----:B------:R-:W-:Y:S01]  /*8880*/  ISETP.LT.AND P4, PT, R133, UR12, !P0 ;  /* 0x0000000c85007c0c */ /* 0x000fe2000c781270 */
[----:B------:R-:W-:Y:S01]  /*8890*/  IMAD.X R19, R24, 0x1, R0, P6 ;  /* 0x0000000118137824 */ /* 0x000fe200030e0600 */
[----:B------:R-:W-:Y:S01]  /*88a0*/  IADD3 R12, P0, PT, R4, R20, RZ ;  /* 0x00000014040c7210 */ /* 0x000fe20007f1e0ff */
[----:B------:R-:W-:Y:S01]  /*88b0*/  VIADD R4, R2, 0x29 ;  /* 0x0000002902047836 */ /* 0x000fe20000000000 */
[----:B------:R-:W-:Y:S01]  /*88c0*/  SHF.R.S32.HI R26, RZ, 0x1f, R8 ;  /* 0x0000001fff1a7819 */ /* 0x000fe20000011408 */
[----:B------:R-:W4:Y:S01]  /*88d0*/  LDCU UR12, c[0x0][0x398] ;  /* 0x00007300ff0c77ac */ /* 0x000f220008000800 */
[----:B------:R3:W-:Y:S01]  /*88e0*/  @P5 STG.E.U8 desc[UR22][R18.64], R23 ;  /* 0x0000001712005986 */ /* 0x0007e2000c101116 */
[----:B------:R-:W-:Y:S01]  /*88f0*/  IMAD.X R13, R24, 0x1, R21, P0 ;  /* 0x00000001180d7824 */ /* 0x000fe200000e0615 */
[----:B--2---:R-:W-:Y:S01]  /*8900*/  ISETP.LT.AND P5, PT, R132, UR10, !P3 ;  /* 0x0000000a84007c0c */ /* 0x004fe2000dfa1270 */
[----:B------:R-:W2:Y:S01]  /*8910*/  LDCU UR10, c[0x0][0x398] ;  /* 0x00007300ff0a77ac */ /* 0x000ea20008000800 */
[----:B------:R-:W-:-:S02]  /*8920*/  IADD3 R14, P6, PT, R8, R3, RZ ;  /* 0x00000003080e7210 */ /* 0x000fc40007fde0ff */
[----:B0-----:R-:W-:Y:S01]  /*8930*/  ISETP.GE.AND P0, PT, R4, UR4, PT ;  /* 0x0000000404007c0c */ /* 0x001fe2000bf06270 */
[----:B------:R-:W0:Y:S01]  /*8940*/  LDCU UR4, c[0x0][0x39c] ;  /* 0x00007380ff0477ac */ /* 0x000e220008000800 */
[----:B-1----:R-:W-:Y:S01]  /*8950*/  PRMT R25, R5, 0x7771, RZ ;  /* 0x0000777105197816 */ /* 0x002fe200000000ff */
[----:B------:R-:W-:Y:S02]  /*8960*/  VIADD R4, R8, UR9 ;  /* 0x0000000908047c36 */ /* 0x000fe40008000000 */
[----:B------:R-:W-:Y:S01]  /*8970*/  IMAD.X R15, R26, 0x1, R0, P6 ;  /* 0x000000011a0f7824 */ /* 0x000fe200030e0600 */
[----:B---3--:R-:W-:Y:S01]  /*8980*/  PRMT R23, R9, 0x7772, RZ ;  /* 0x0000777209177816 */ /* 0x008fe200000000ff */
[----:B------:R1:W-:Y:S01]  /*8990*/  @P4 STG.E.U8 desc[UR22][R12.64], R25 ;  /* 0x000000190c004986 */ /* 0x0003e2000c101116 */
[----:B-----5:R-:W-:Y:S01]  /*89a0*/  ISETP.LT.AND P4, PT, R133, UR14, !P3 ;  /* 0x0000000e85007c0c */ /* 0x020fe2000df81270 */
[----:B------:R-:W3:Y:S01]  /*89b0*/  LDCU UR14, c[0x0][0x398] ;  /* 0x00007300ff0e77ac */ /* 0x000ee20008000800 */
[----:B------:R-:W-:Y:S01]  /*89c0*/  IADD3 R16, P3, PT, R8, R20, RZ ;  /* 0x0000001408107210 */ /* 0x000fe20007f7e0ff */
[----:B------:R-:W-:Y:S01]  /*89d0*/  VIADD R8, R2, 0x2a ;  /* 0x0000002a02087836 */ /* 0x000fe20000000000 */
[----:B------:R5:W-:Y:S01]  /*89e0*/  @P5 STG.E.U8 desc[UR22][R14.64], R23 ;  /* 0x000000170e005986 */ /* 0x000be2000c101116 */
[----:B------:R-:W-:Y:S01]  /*89f0*/  ISETP.LT.AND P5, PT, R132, UR6, !P2 ;  /* 0x0000000684007c0c */ /* 0x000fe2000d7a1270 */
[----:B------:R-:W2:Y:S01]  /*8a00*/  LDCU UR6, c[0x0][0x398] ;  /* 0x00007300ff0677ac */ /* 0x000ea20008000800 */
[----:B------:R-:W-:Y:S01]  /*8a10*/  IMAD.X R17, R26, 0x1, R21, P3 ;  /* 0x000000011a117824 */ /* 0x000fe200018e0615 */
[----:B------:R-:W-:-:S02]  /*8a20*/  SHF.R.S32.HI R24, RZ, 0x1f, R4 ;  /* 0x0000001fff187819 */ /* 0x000fc40000011404 */
[C---:B------:R-:W-:Y:S01]  /*8a30*/  IADD3 R18, P6, PT, R4.reuse, R3, RZ ;  /* 0x0000000304127210 */ /* 0x040fe20007fde0ff */
[----:B-1----:R-:W-:Y:S01]  /*8a40*/  VIADD R12, R4, UR9 ;  /* 0x00000009040c7c36 */ /* 0x002fe20008000000 */
[----:B0-----:R-:W-:Y:S01]  /*8a50*/  ISETP.GE.AND P3, PT, R8, UR4, PT ;  /* 0x0000000408007c0c */ /* 0x001fe2000bf66270 */
[----:B------:R-:W0:Y:S01]  /*8a60*/  LDCU UR4, c[0x0][0x39c] ;  /* 0x00007380ff0477ac */ /* 0x000e220008000800 */
[----:B------:R-:W-:Y:S01]  /*8a70*/  PRMT R13, R9, 0x7773, RZ ;  /* 0x00007773090d7816 */ /* 0x000fe200000000ff */
[----:B------:R-:W-:Y:S01]  /*8a80*/  IMAD.X R19, R24, 0x1, R0, P6 ;  /* 0x0000000118137824 */ /* 0x000fe200030e0600 */
[----:B-----5:R-:W-:Y:S01]  /*8a90*/  PRMT R15, R5, 0x7772, RZ ;  /* 0x00007772050f7816 */ /* 0x020fe200000000ff */
[----:B------:R-:W-:Y:S01]  /*8aa0*/  VIADD R23, R2, 0x2b ;  /* 0x0000002b02177836 */ /* 0x000fe20000000000 */
[----:B------:R-:W-:-:S03]  /*8ab0*/  SHF.R.S32.HI R14, RZ, 0x1f, R12 ;  /* 0x0000001fff0e7819 */ /* 0x000fc6000001140c */
[----:B------:R1:W-:Y:S01]  /*8ac0*/  @P4 STG.E.U8 desc[UR22][R16.64], R15 ;  /* 0x0000000f10004986 */ /* 0x0003e2000c101116 */
[----:B------:R-:W-:Y:S01]  /*8ad0*/  ISETP.LT.AND P4, PT, R133, UR16, !P2 ;  /* 0x0000001085007c0c */ /* 0x000fe2000d781270 */
[----:B------:R-:W5:Y:S01]  /*8ae0*/  LDCU UR16, c[0x0][0x398] ;  /* 0x00007300ff1077ac */ /* 0x000f620008000800 */
[----:B------:R-:W-:Y:S01]  /*8af0*/  IADD3 R8, P2, PT, R4, R20, RZ ;  /* 0x0000001404087210 */ /* 0x000fe20007f5e0ff */
[----:B------:R3:W-:Y:S01]  /*8b00*/  @P5 STG.E.U8 desc[UR22][R18.64], R13 ;  /* 0x0000000d12005986 */ /* 0x0007e2000c101116 */
[----:B--2---:R-:W-:Y:S01]  /*8b10*/  ISETP.LT.AND P5, PT, R132, UR10, !P1 ;  /* 0x0000000a84007c0c */ /* 0x004fe2000cfa1270 */
[----:B------:R-:W2:Y:S01]  /*8b20*/  LDCU UR10, c[0x0][0x398] ;  /* 0x00007300ff0a77ac */ /* 0x000ea20008000800 */
[----:B------:R-:W-:Y:S01]  /*8b30*/  IADD3 R4, P6, PT, R12, R3, RZ ;  /* 0x000000030c047210 */ /* 0x000fe20007fde0ff */
[----:B------:R-:W-:Y:S01]  /*8b40*/  IMAD.X R9, R24, 0x1, R21, P2 ;  /* 0x0000000118097824 */ /* 0x000fe200010e0615 */
[----:B0-----:R-:W-:Y:S01]  /*8b50*/  ISETP.GE.AND P2, PT, R23, UR4, PT ;  /* 0x0000000417007c0c */ /* 0x001fe2000bf46270 */
[----:B------:R-:W0:Y:S01]  /*8b60*/  LDCU UR4, c[0x0][0x39c] ;  /* 0x00007380ff0477ac */ /* 0x000e220008000800 */
[----:B-1----:R-:W-:Y:S01]  /*8b70*/  VIADD R16, R12, UR9 ;  /* 0x000000090c107c36 */ /* 0x002fe20008000000 */
[----:B------:R-:W-:Y:S01]  /*8b80*/  PRMT R17, R10, 0x7770, RZ ;  /* 0x000077700a117816 */ /* 0x000fe200000000ff */
[----:B------:R-:W-:Y:S01]  /*8b90*/  VIADD R15, R2, 0x2c ;  /* 0x0000002c020f7836 */ /* 0x000fe20000000000 */
[----:B------:R-:W-:-:S02]  /*8ba0*/  PRMT R23, R6, 0x7770, RZ ;  /* 0x0000777006177816 */ /* 0x000fc400000000ff */
[----:B---3--:R-:W-:Y:S01]  /*8bb0*/  PRMT R19, R5, 0x7773, RZ ;  /* 0x0000777305137816 */ /* 0x008fe200000000ff */
[----:B------:R-:W-:Y:S01]  /*8bc0*/  IMAD.X R5, R14, 0x1, R0, P6 ;  /* 0x000000010e057824 */ /* 0x000fe200030e0600 */
[----:B------:R-:W-:-:S03]  /*8bd0*/  SHF.R.S32.HI R18, RZ, 0x1f, R16 ;  /* 0x0000001fff127819 */ /* 0x000fc60000011410 */
[----:B------:R1:W-:Y:S01]  /*8be0*/  @P4 STG.E.U8 desc[UR22][R8.64], R19 ;  /* 0x0000001308004986 */ /* 0x0003e2000c101116 */
[----:B----4-:R-:W-:Y:S01]  /*8bf0*/  ISETP.LT.AND P4, PT, R133, UR12, !P1 ;  /* 0x0000000c85007c0c */ /* 0x010fe2000cf81270 */
[----:B------:R-:W3:Y:S01]  /*8c00*/  LDCU UR12, c[0x0][0x398] ;  /* 0x00007300ff0c77ac */ /* 0x000ee20008000800 */
[-C--:B------:R-:W-:Y:S01]  /*8c10*/  IADD3 R12, P1, PT, R12, R20.reuse, RZ ;  /* 0x000000140c0c7210 */ /* 0x080fe20007f3e0ff */
[----:B------:R4:W-:Y:S01]  /*8c20*/  @P5 STG.E.U8 desc[UR22][R4.64], R17 ;  /* 0x0000001104005986 */ /* 0x0009e2000c101116 */
[----:B------:R-:W-:Y:S01]  /*8c30*/  ISETP.LT.AND P5, PT, R132, UR6, !P0 ;  /* 0x0000000684007c0c */ /* 0x000fe2000c7a1270 */
[----:B------:R-:W3:Y:S02]  /*8c40*/  LDCU UR6, c[0x0][0x398] ;  /* 0x00007300ff0677ac */ /* 0x000ee40008000800 */
[--C-:B------:R-:W-:Y:S01]  /*8c50*/  IMAD.X R13, R14, 0x1, R21.reuse, P1 ;  /* 0x000000010e0d7824 */ /* 0x100fe200008e0615 */
[----:B0-----:R-:W-:Y:S01]  /*8c60*/  ISETP.GE.AND P1, PT, R15, UR4, PT ;  /* 0x000000040f007c0c */ /* 0x001fe2000bf26270 */
[----:B------:R-:W0:Y:S01]  /*8c70*/  LDCU UR4, c[0x0][0x39c] ;  /* 0x00007380ff0477ac */ /* 0x000e220008000800 */
[----:B------:R-:W-:Y:S01]  /*8c80*/  IADD3 R14, P6, PT, R16, R3, RZ ;  /* 0x00000003100e7210 */ /* 0x000fe20007fde0ff */
[----:B-1----:R-:W-:Y:S01]  /*8c90*/  VIADD R9, R2, 0x2d ;  /* 0x0000002d02097836 */ /* 0x002fe20000000000 */
[----:B------:R-:W-:Y:S01]  /*8ca0*/  PRMT R19, R10, 0x7771, RZ ;  /* 0x000077710a137816 */ /* 0x000fe200000000ff */
[----:B------:R1:W-:Y:S01]  /*8cb0*/  @P4 STG.E.U8 desc[UR22][R12.64], R23 ;  /* 0x000000170c004986 */ /* 0x0003e2000c101116 */
[----:B------:R-:W-:Y:S01]  /*8cc0*/  ISETP.LT.AND P4, PT, R133, UR14, !P0 ;  /* 0x0000000e85007c0c */ /* 0x000fe2000c781270 */
[----:B------:R-:W-:Y:S01]  /*8cd0*/  IMAD.X R15, R18, 0x1, R0, P6 ;  /* 0x00000001120f7824 */ /* 0x000fe200030e0600 */
[C---:B----4-:R-:W-:Y:S01]  /*8ce0*/  IADD3 R4, P0, PT, R16.reuse, R20, RZ ;  /* 0x0000001410047210 */ /* 0x050fe20007f1e0ff */
[----:B------:R-:W-:Y:S01]  /*8cf0*/  VIADD R17, R16, UR9 ;  /* 0x0000000910117c36 */ /* 0x000fe20008000000 */
[----:B------:R-:W4:Y:S02]  /*8d00*/  LDCU UR14, c[0x0][0x398] ;  /* 0x00007300ff0e77ac */ /* 0x000f240008000800 */
[----:B------:R3:W-:Y:S01]  /*8d10*/  @P5 STG.E.U8 desc[UR22][R14.64], R19 ;  /* 0x000000130e005986 */ /* 0x0007e2000c101116 */
[----:B------:R-:W-:Y:S01]  /*8d20*/  IMAD.X R5, R18, 0x1, R21, P0 ;  /* 0x0000000112057824 */ /* 0x000fe200000e0615 */
[----:B--2---:R-:W-:Y:S01]  /*8d30*/  ISETP.LT.AND P5, PT, R132, UR10, !P3 ;  /* 0x0000000a84007c0c */ /* 0x004fe2000dfa1270 */
[----:B------:R-:W2:Y:S01]  /*8d40*/  LDCU UR10, c[0x0][0x398] ;  /* 0x00007300ff0a77ac */ /* 0x000ea20008000800 */
[----:B------:R-:W-:Y:S01]  /*8d50*/  SHF.R.S32.HI R24, RZ, 0x1f, R17 ;  /* 0x0000001fff187819 */ /* 0x000fe20000011411 */
[----:B------:R-:W-:Y:S01]  /*8d60*/  VIADD R16, R17, UR9 ;  /* 0x0000000911107c36 */ /* 0x000fe20008000000 */
[----:B-1----:R-:W-:-:S02]  /*8d70*/  PRMT R23, R6, 0x7771, RZ ;  /* 0x0000777106177816 */ /* 0x002fc400000000ff */
[----:B0-----:R-:W-:Y:S01]  /*8d80*/  ISETP.GE.AND P0, PT, R9, UR4, PT ;  /* 0x0000000409007c0c */ /* 0x001fe2000bf06270 */
[----:B------:R-:W0:Y:S01]  /*8d90*/  LDCU UR4, c[0x0][0x39c] ;  /* 0x00007380ff0477ac */ /* 0x000e220008000800 */
[-C--:B------:R-:W-:Y:S01]  /*8da0*/  IADD3 R8, P6, PT, R17, R3.reuse, RZ ;  /* 0x0000000311087210 */ /* 0x080fe20007fde0ff */
[----:B------:R1:W-:Y:S01]  /*8db0*/  @P4 STG.E.U8 desc[UR22][R4.64], R23 ;  /* 0x0000001704004986 */ /* 0x0003e2000c101116 */
[----:B-----5:R-:W-:Y:S01]  /*8dc0*/  ISETP.LT.AND P4, PT, R133, UR16, !P3 ;  /* 0x0000001085007c0c */ /* 0x020fe2000df81270 */
[----:B---3--:R-:W-:Y:S01]  /*8dd0*/  VIADD R15, R2, 0x2e ;  /* 0x0000002e020f7836 */ /* 0x008fe20000000000 */
[----:B------:R-:W-:Y:S01]  /*8de0*/  IADD3 R12, P3, PT, R17, R20, RZ ;  /* 0x00000014110c7210 */ /* 0x000fe20007f7e0ff */
[----:B------:R-:W-:Y:S01]  /*8df0*/  IMAD.X R9, R24, 0x1, R0, P6 ;  /* 0x0000000118097824 */ /* 0x000fe200030e0600 */
[----:B------:R-:W-:Y:S01]  /*8e00*/  PRMT R19, R10, 0x7772, RZ ;  /* 0x000077720a137816 */ /* 0x000fe200000000ff */
[----:B------:R-:W3:Y:S01]  /*8e10*/  LDCU UR16, c[0x0][0x398] ;  /* 0x00007300ff1077ac */ /* 0x000ee20008000800 */
[----:B------:R-:W-:Y:S01]  /*8e20*/  SHF.R.S32.HI R18, RZ, 0x1f, R16 ;  /* 0x0000001fff127819 */ /* 0x000fe20000011410 */
[----:B------:R-:W-:Y:S01]  /*8e30*/  IMAD.X R13, R24, 0x1, R21, P3 ;  /* 0x00000001180d7824 */ /* 0x000fe200018e0615 */
[----:B------:R-:W-:Y:S01]  /*8e40*/  IADD3 R14, P6, PT, R16, R3, RZ ;  /* 0x00000003100e7210 */ /* 0x000fe20007fde0ff */
[----:B------:R5:W-:Y:S01]  /*8e50*/  @P5 STG.E.U8 desc[UR22][R8.64], R19 ;  /* 0x0000001308005986 */ /* 0x000be2000c101116 */
[----:B------:R-:W-:Y:S01]  /*8e60*/  ISETP.LT.AND P5, PT, R132, UR6, !P2 ;  /* 0x0000000684007c0c */ /* 0x000fe2000d7a1270 */
[----:B------:R-:W2:Y:S01]  /*8e70*/  LDCU UR6, c[0x0][0x39c] ;  /* 0x00007380ff0677ac */ /* 0x000ea20008000800 */
[----:B------:R-:W-:Y:S01]  /*8e80*/  PRMT R17, R10, 0x7773, RZ ;  /* 0x000077730a117816 */ /* 0x000fe200000000ff */
[----:B------:R-:W-:Y:S01]  /*8e90*/  VIADD R10, R16, UR9 ;  /* 0x00000009100a7c36 */ /* 0x000fe20008000000 */
[----:B-1----:R-:W-:-:S02]  /*8ea0*/  PRMT R23, R11, 0x7772, RZ ;  /* 0x000077720b177816 */ /* 0x002fc400000000ff */
[----:B0-----:R-:W-:Y:S01]  /*8eb0*/  ISETP.GE.AND P3, PT, R15, UR4, PT ;  /* 0x000000040f007c0c */ /* 0x001fe2000bf66270 */
[----:B------:R-:W0:Y:S01]  /*8ec0*/  LDCU UR4, c[0x0][0x39c] ;  /* 0x00007380ff0477ac */ /* 0x000e220008000800 */
[----:B------:R-:W-:Y:S01]  /*8ed0*/  IMAD.X R15, R18, 0x1, R0, P6 ;  /* 0x00000001120f7824 */ /* 0x000fe200030e0600 */
[----:B-----5:R-:W-:Y:S01]  /*8ee0*/  PRMT R19, R6, 0x7772, RZ ;  /* 0x0000777206137816 */ /* 0x020fe200000000ff */
[----:B------:R-:W-:Y:S01]  /*8ef0*/  VIADD R9, R2, 0x2f ;  /* 0x0000002f02097836 */ /* 0x000fe20000000000 */
[----:B------:R-:W-:-:S03]  /*8f00*/  IADD3 R8, P6, PT, R10, R3, RZ ;  /* 0x000000030a087210 */ /* 0x000fc60007fde0ff */
[----:B------:R1:W-:Y:S01]  /*8f10*/  @P4 STG.E.U8 desc[UR22][R12.64], R19 ;  /* 0x000000130c004986 */ /* 0x0003e2000c101116 */
[----:B------:R-:W-:Y:S01]  /*8f20*/  ISETP.LT.AND P4, PT, R133, UR12, !P2 ;  /* 0x0000000c85007c0c */ /* 0x000fe2000d781270 */
[----:B------:R-:W5:Y:S01]  /*8f30*/  LDCU UR12, c[0x0][0x398] ;  /* 0x00007300ff0c77ac */ /* 0x000f620008000800 */
[-C--:B------:R-:W-:Y:S01]  /*8f40*/  IADD3 R4, P2, PT, R16, R20.reuse, RZ ;  /* 0x0000001410047210 */ /* 0x080fe20007f5e0ff */
[----:B------:R3:W-:Y:S01]  /*8f50*/  @P5 STG.E.U8 desc[UR22][R14.64], R17 ;  /* 0x000000110e005986 */ /* 0x0007e2000c101116 */
[----:B--2---:R-:W-:Y:S01]  /*8f60*/  ISETP.LT.AND P5, PT, R132, UR10, !P1 ;  /* 0x0000000a84007c0c */ /* 0x004fe2000cfa1270 */
[----:B------:R-:W2:Y:S01]  /*8f70*/  LDCU UR10, c[0x0][0x398] ;  /* 0x00007300ff0a77ac */ /* 0x000ea20008000800 */
[----:B------:R-:W-:Y:S01]  /*8f80*/  SHF.R.S32.HI R16, RZ, 0x1f, R10 ;  /* 0x0000001fff107819 */ /* 0x000fe2000001140a */
[--C-:B------:R-:W-:Y:S01]  /*8f90*/  IMAD.X R5, R18, 0x1, R21.reuse, P2 ;  /* 0x0000000112057824 */ /* 0x100fe200010e0615 */
[----:B0-----:R-:W-:Y:S01]  /*8fa0*/  ISETP.GE.AND P2, PT, R9, UR4, PT ;  /* 0x0000000409007c0c */ /* 0x001fe2000bf46270 */
[----:B------:R-:W0:Y:S01]  /*8fb0*/  LDCU UR4, c[0x0][0x39c] ;  /* 0x00007380ff0477ac */ /* 0x000e220008000800 */
[----:B----4-:R-:W-:Y:S01]  /*8fc0*/  ISETP.LT.AND P1, PT, R133, UR14, !P1 ;  /* 0x0000000e85007c0c */ /* 0x010fe2000cf21270 */
[----:B------:R-:W-:Y:S01]  /*8fd0*/  IMAD.X R9, R16, 0x1, R0, P6 ;  /* 0x0000000110097824 */ /* 0x000fe200030e0600 */
[----:B-1----:R-:W-:Y:S01]  /*8fe0*/  PRMT R19, R6, 0x7773, RZ ;  /* 0x0000777306137816 */ /* 0x002fe200000000ff */
[----:B------:R-:W-:Y:S01]  /*8ff0*/  VIADD R6, R10, UR9 ;  /* 0x000000090a067c36 */ /* 0x000fe20008000000 */
[----:B------:R-:W1:Y:S01]  /*9000*/  LDCU UR14, c[0x0][0x398] ;  /* 0x00007300ff0e77ac */ /* 0x000e620008000800 */
[----:B---3--:R-:W-:Y:S01]  /*9010*/  PRMT R17, R11, 0x7770, RZ ;  /* 0x000077700b117816 */ /* 0x008fe200000000ff */
[----:B------:R-:W-:Y:S01]  /*9020*/  VIADD R15, R2, 0x30 ;  /* 0x00000030020f7836 */ /* 0x000fe20000000000 */
[----:B------:R3:W-:Y:S01]  /*9030*/  @P4 STG.E.U8 desc[UR22][R4.64], R19 ;  /* 0x0000001304004986 */ /* 0x0007e2000c101116 */
[----:B------:R-:W-:Y:S01]  /*9040*/  IADD3 R12, P4, PT, R10, R20, RZ ;  /* 0x000000140a0c7210 */ /* 0x000fe20007f9e0ff */
[----:B------:R-:W-:Y:S01]  /*9050*/  VIADD R24, R6, UR9 ;  /* 0x0000000906187c36 */ /* 0x000fe20008000000 */
[----:B------:R-:W-:Y:S01]  /*9060*/  SHF.R.S32.HI R10, RZ, 0x1f, R6 ;  /* 0x0000001fff0a7819 */ /* 0x000fe20000011406 */
[----:B------:R4:W-:Y:S01]  /*9070*/  @P5 STG.E.U8 desc[UR22][R8.64], R17 ;  /* 0x0000001108005986 */ /* 0x0009e2000c101116 */
[----:B------:R-:W-:Y:S01]  /*9080*/  ISETP.LT.AND P5, PT, R132, UR16, !P0 ;  /* 0x0000001084007c0c */ /* 0x000fe2000c7a1270 */
[----:B------:R-:W-:Y:S01]  /*9090*/  IMAD.X R13, R16, 0x1, R21, P4 ;  /* 0x00000001100d7824 */ /* 0x000fe200020e0615 */
[----:B------:R-:W-:-:S02]  /*90a0*/  IADD3 R14, P6, PT, R6, R3, RZ ;  /* 0x00000003060e7210 */ /* 0x000fc40007fde0ff */
[----:B------:R-:W-:Y:S02]  /*90b0*/  ISETP.LT.AND P0, PT, R133, UR18, !P0 ;  /* 0x0000001285007c0c */ /* 0x000fe4000c701270 */
[----:B0-----:R-:W-:Y:S01]  /*90c0*/  ISETP.GE.AND P4, PT, R15, UR4, PT ;  /* 0x000000040f007c0c */ /* 0x001fe2000bf86270 */
[----:B---3--:R-:W-:Y:S01]  /*90d0*/  VIADD R4, R2, 0x31 ;  /* 0x0000003102047836 */ /* 0x008fe20000000000 */
[----:B------:R-:W0:Y:S01]  /*90e0*/  LDCU UR4, c[0x0][0x39c] ;  /* 0x00007380ff0477ac */ /* 0x000e220008000800 */
[----:B------:R-:W-:Y:S01]  /*90f0*/  IMAD.X R15, R10, 0x1, R0, P6 ;  /* 0x000000010a0f7824 */ /* 0x000fe200030e0600 */
[----:B------:R-:W-:Y:S02]  /*9100*/  SHF.R.S32.HI R25, RZ, 0x1f, R24 ;  /* 0x0000001fff197819 */ /* 0x000fe40000011418 */
[----:B----4-:R-:W-:Y:S02]  /*9110*/  PRMT R9, R7, 0x7770, RZ ;  /* 0x0000777007097816 */ /* 0x010fe400000000ff */
[----:B------:R-:W-:-:S02]  /*9120*/  PRMT R17, R11, 0x7771, RZ ;  /* 0x000077710b117816 */ /* 0x000fc400000000ff */
[----:B------:R-:W-:Y:S01]  /*9130*/  PRMT R11, R11, 0x7773, RZ ;  /* 0x000077730b0b7816 */ /* 0x000fe200000000ff */
[----:B------:R3:W-:Y:S01]  /*9140*/  @P1 STG.E.U8 desc[UR22][R12.64], R9 ;  /* 0x000000090c001986 */ /* 0x0007e2000c101116 */
[----:B------:R-:W-:Y:S01]  /*9150*/  ISETP.GE.AND P1, PT, R4, UR6, PT ;  /* 0x0000000604007c0c */ /* 0x000fe2000bf26270 */
[----:B------:R-:W4:Y:S01]  /*9160*/  LDCU UR6, c[0x0][0x398] ;  /* 0x00007300ff0677ac */ /* 0x000f220008000800 */
[----:B------:R-:W-:Y:S01]  /*9170*/  IADD3 R4, P6, PT, R6, R20, RZ ;  /* 0x0000001406047210 */ /* 0x000fe20007fde0ff */
[----:B------:R-:W-:Y:S01]  /*9180*/  @P5 STG.E.U8 desc[UR22][R14.64], R17 ;  /* 0x000000110e005986 */ /* 0x000fe2000c101116 */
[----:B--2---:R-:W-:Y:S01]  /*9190*/  ISETP.LT.AND P5, PT, R132, UR10, !P3 ;  /* 0x0000000a84007c0c */ /* 0x004fe2000dfa1270 */
[----:B------:R-:W2:Y:S01]  /*91a0*/  LDCU UR10, c[0x0][0x398] ;  /* 0x00007300ff0a77ac */ /* 0x000ea20008000800 */
[----:B------:R-:W-:Y:S01]  /*91b0*/  VIADD R6, R24, UR9 ;  /* 0x0000000918067c36 */ /* 0x000fe20008000000 */
[----:B------:R-:W1:Y:S01]  /*91c0*/  LDS.128 R12, [R22] ;  /* 0x00000000160c7984 */ /* 0x000e620000000c00 */
[----:B------:R-:W-:Y:S01]  /*91d0*/  IMAD.X R5, R10, 0x1, R21, P6 ;  /* 0x000000010a057824 */ /* 0x000fe200030e0615 */
[----:B------:R-:W-:Y:S01]  /*91e0*/  IADD3 R8, P6, PT, R24, R3, RZ ;  /* 0x0000000318087210 */ /* 0x000fe20007fde0ff */
[----:B------:R-:W-:Y:S01]  /*91f0*/  VIADD R10, R2, 0x32 ;  /* 0x00000032020a7836 */ /* 0x000fe20000000000 */
[----:B------:R0:W1:Y:S01]  /*9200*/  LDS.128 R16, [R22+0x1000] ;  /* 0x0010000016107984 */ /* 0x0000620000000c00 */
[----:B------:R-:W-:-:S02]  /*9210*/  SHF.R.S32.HI R26, RZ, 0x1f, R6 ;  /* 0x0000001fff1a7819 */ /* 0x000fc40000011406 */
[----:B---3--:R-:W-:Y:S01]  /*9220*/  IMAD.X R9, R25, 0x1, R0, P6 ;  /* 0x0000000119097824 */ /* 0x008fe200030e0600 */
[----:B------:R3:W-:Y:S01]  /*9230*/  @P0 STG.E.U8 desc[UR22][R4.64], R27 ;  /* 0x0000001b04000986 */ /* 0x0007e2000c101116 */
[----:B------:R-:W-:Y:S02]  /*9240*/  IADD3 R24, P0, PT, R24, R20, RZ ;  /* 0x0000001418187210 */ /* 0x000fe40007f1e0ff */
[----:B----4-:R-:W-:Y:S01]  /*9250*/  ISETP.LT.AND P3, PT, R133, UR6, !P3 ;  /* 0x0000000685007c0c */ /* 0x010fe2000df61270 */
[----:B------:R4:W-:Y:S02]  /*9260*/  @P5 STG.E.U8 desc[UR22][R8.64], R23 ;  /* 0x0000001708005986 */ /* 0x0009e4000c101116 */
[----:B------:R-:W-:Y:S01]  /*9270*/  IMAD.X R25, R25, 0x1, R21, P0 ;  /* 0x0000000119197824 */ /* 0x000fe200000e0615 */
[----:B0-----:R-:W-:Y:S01]  /*9280*/  ISETP.GE.AND P0, PT, R10, UR4, PT ;  /* 0x000000040a007c0c */ /* 0x001fe2000bf06270 */
[----:B------:R-:W0:Y:S01]  /*9290*/  LDCU UR4, c[0x0][0x39c] ;  /* 0x00007380ff0477ac */ /* 0x000e220008000800 */
[----:B--2---:R-:W-:Y:S01]  /*92a0*/  ISETP.LT.AND P5, PT, R132, UR10, !P2 ;  /* 0x0000000a84007c0c */ /* 0x004fe2000d7a1270 */
[----:B------:R-:W-:Y:S01]  /*92b0*/  VIADD R22, R2, 0x33 ;  /* 0x0000003302167836 */ /* 0x000fe20000000000 */
[C---:B---3--:R-:W-:Y:S01]  /*92c0*/  IADD3 R4, P6, PT, R6.reuse, R3, RZ ;  /* 0x0000000306047210 */ /* 0x048fe20007fde0ff */
[----:B------:R-:W2:Y:S01]  /*92d0*/  LDCU UR6, c[0x0][0x398] ;  /* 0x00007300ff0677ac */ /* 0x000ea20008000800 */
[----:B------:R-:W-:Y:S01]  /*92e0*/  VIADD R10, R6, UR9 ;  /* 0x00000009060a7c36 */ /* 0x000fe20008000000 */
[----:B----4-:R-:W-:-:S02]  /*92f0*/  PRMT R23, R7, 0x7772, RZ ;  /* 0x0000777207177816 */ /* 0x010fc400000000ff */
[----:B------:R-:W-:Y:S01]  /*9300*/  IMAD.X R5, R26, 0x1, R0, P6 ;  /* 0x000000011a057824 */ /* 0x000fe200030e0600 */
[----:B------:R-:W3:Y:S01]  /*9310*/  LDCU UR10, c[0x0][0x398] ;  /* 0x00007300ff0a77ac */ /* 0x000ee20008000800 */
[----:B------:R-:W-:Y:S01]  /*9320*/  SHF.R.S32.HI R27, RZ, 0x1f, R10 ;  /* 0x0000001fff1b7819 */ /* 0x000fe2000001140a */
[----:B------:R4:W-:Y:S01]  /*9330*/  @P3 STG.E.U8 desc[UR22][R24.64], R23 ;  /* 0x0000001718003986 */ /* 0x0009e2000c101116 */
[C---:B-----5:R-:W-:Y:S01]  /*9340*/  ISETP.LT.AND P3, PT, R133.reuse, UR12, !P2 ;  /* 0x0000000c85007c0c */ /* 0x060fe2000d761270 */
[----:B------:R-:W5:Y:S01]  /*9350*/  LDCU UR12, c[0x0][0x398] ;  /* 0x00007300ff0c77ac */ /* 0x000f620008000800 */
[-C--:B------:R-:W-:Y:S01]  /*9360*/  IADD3 R8, P2, PT, R6, R20.reuse, RZ ;  /* 0x0000001406087210 */ /* 0x080fe20007f5e0ff */
[----:B------:R3:W-:Y:S01]  /*9370*/  @P5 STG.E.U8 desc[UR22][R4.64], R11 ;  /* 0x0000000b04005986 */ /* 0x0007e2000c101116 */
[----:B-1----:R-:W-:Y:S02]  /*9380*/  ISETP.LT.AND P5, PT, R132, UR14, !P4 ;  /* 0x0000000e84007c0c */ /* 0x002fe4000e7a1270 */
[----:B------:R-:W-:Y:S01]  /*9390*/  IADD3 R6, P6, PT, R10, R3, RZ ;  /* 0x000000030a067210 */ /* 0x000fe20007fde0ff */
[----:B------:R-:W-:Y:S01]  /*93a0*/  IMAD.X R9, R26, 0x1, R21, P2 ;  /* 0x000000011a097824 */ /* 0x000fe200010e0615 */
[----:B0-----:R-:W-:Y:S01]  /*93b0*/  ISETP.GE.AND P2, PT, R22, UR4, PT ;  /* 0x0000000416007c0c */ /* 0x001fe2000bf46270 */
[----:B------:R-:W0:Y:S01]  /*93c0*/  LDCU UR4, c[0x0][0x39c] ;  /* 0x00007380ff0477ac */ /* 0x000e220008000800 */
[----:B--2---:R-:W-:Y:S01]  /*93d0*/  ISETP.LT.AND P4, PT, R133, UR6, !P4 ;  /* 0x0000000685007c0c */ /* 0x004fe2000e781270 */
[----:B------:R-:W-:Y:S01]  /*93e0*/  VIADD R22, R10, UR9 ;  /* 0x000000090a167c36 */ /* 0x000fe20008000000 */
[----:B----4-:R-:W-:Y:S01]  /*93f0*/  PRMT R23, R7, 0x7773, RZ ;  /* 0x0000777307177816 */ /* 0x010fe200000000ff */
[----:B------:R-:W-:Y:S01]  /*9400*/  IMAD.X R7, R27, 0x1, R0, P6 ;  /* 0x000000011b077824 */ /* 0x000fe200030e0600 */
[----:B------:R-:W-:Y:S01]  /*9410*/  PRMT R25, R12, 0x7770, RZ ;  /* 0x000077700c197816 */ /* 0x000fe200000000ff */
[----:B------:R-:W1:Y:S01]  /*9420*/  LDCU UR6, c[0x0][0x398] ;  /* 0x00007300ff0677ac */ /* 0x000e620008000800 */
[----:B---3--:R-:W-:Y:S01]  /*9430*/  VIADD R11, R2, 0x34 ;  /* 0x00000034020b7836 */ /* 0x008fe20000000000 */
[----:B------:R2:W-:Y:S01]  /*9440*/  @P3 STG.E.U8 desc[UR22][R8.64], R23 ;  /* 0x0000001708003986 */ /* 0x0005e2000c101116 */
[----:B------:R-:W-:-:S02]  /*9450*/  IADD3 R4, P3, PT, R10, R20, RZ ;  /* 0x000000140a047210 */ /* 0x000fc40007f7e0ff */
[----:B------:R-:W-:Y:S01]  /*9460*/  SHF.R.S32.HI R24, RZ, 0x1f, R22 ;  /* 0x0000001fff187819 */ /* 0x000fe20000011416 */
[----:B------:R3:W-:Y:S01]  /*9470*/  @P5 STG.E.U8 desc[UR22][R6.64], R25 ;  /* 0x0000001906005986 */ /* 0x0007e2000c101116 */
[----:B------:R-:W-:Y:S01]  /*9480*/  ISETP.LT.AND P5, PT, R132, UR10, !P1 ;  /* 0x0000000a84007c0c */ /* 0x000fe2000cfa1270 */
[----:B------:R-:W-:Y:S01]  /*9490*/  IMAD.X R5, R27, 0x1, R21, P3 ;  /* 0x000000011b057824 */ /* 0x000fe200018e0615 */
[-C--:B------:R-:W-:Y:S01]  /*94a0*/  IADD3 R10, P6, PT, R22, R3.reuse, RZ ;  /* 0x00000003160a7210 */ /* 0x080fe20007fde0ff */
[----:B------:R-:W4:Y:S01]  /*94b0*/  LDCU UR10, c[0x0][0x398] ;  /* 0x00007300ff0a77ac */ /* 0x000f220008000800 */
[----:B------:R-:W-:Y:S02]  /*94c0*/  PRMT R27, R16, 0x7770, RZ ;  /* 0x00007770101b7816 */ /* 0x000fe400000000ff */
[----:B0-----:R-:W-:Y:S01]  /*94d0*/  ISETP.GE.AND P3, PT, R11, UR4, PT ;  /* 0x000000040b007c0c */ /* 0x001fe2000bf66270 */
[----:B------:R-:W0:Y:S01]  /*94e0*/  LDCU UR4, c[0x0][0x398] ;  /* 0x00007300ff0477ac */ /* 0x000e220008000800 */
[----:B------:R-:W-:Y:S01]  /*94f0*/  IMAD.X R11, R24, 0x1, R0, P6 ;  /* 0x00000001180b7824 */ /* 0x000fe200030e0600 */
[----:B------:R4:W-:Y:S01]  /*9500*/  @P4 STG.E.U8 desc[UR22][R4.64], R27 ;  /* 0x0000001b04004986 */ /* 0x0009e2000c101116 */
[----:B-----5:R-:W-:Y:S01]  /*9510*/  ISETP.LT.AND P4, PT, R133, UR12, !P1 ;  /* 0x0000000c85007c0c */ /* 0x020fe2000cf81270 */
[----:B--2---:R-:W-:Y:S01]  /*9520*/  VIADD R23, R22, UR9 ;  /* 0x0000000916177c36 */ /* 0x004fe20008000000 */
[----:B---3--:R-:W-:Y:S01]  /*9530*/  PRMT R25, R12, 0x7771, RZ ;  /* 0x000077710c197816 */ /* 0x008fe200000000ff */
[----:B------:R-:W-:Y:S01]  /*9540*/  VIADD R9, R2, 0x35 ;  /* 0x0000003502097836 */ /* 0x000fe20000000000 */
[----:B------:R-:W-:Y:S01]  /*9550*/  IADD3 R6, P1, PT, R22, R20, RZ ;  /* 0x0000001416067210 */ /* 0x000fe20007f3e0ff */
[C---:B------:R-:W-:Y:S01]  /*9560*/  VIADD R22, R23.reuse, UR9 ;  /* 0x0000000917167c36 */ /* 0x040fe20008000000 */
[----:B------:R-:W-:Y:S01]  /*9570*/  SHF.R.S32.HI R26, RZ, 0x1f, R23 ;  /* 0x0000001fff1a7819 */ /* 0x000fe20000011417 */
[----:B------:R2:W-:Y:S01]  /*9580*/  @P5 STG.E.U8 desc[UR22][R10.64], R25 ;  /* 0x000000190a005986 */ /* 0x0005e2000c101116 */
[----:B-1----:R-:W-:Y:S01]  /*9590*/  ISETP.LT.AND P5, PT, R132, UR6, !P0 ;  /* 0x0000000684007c0c */ /* 0x002fe2000c7a1270 */
[----:B------:R-:W-:Y:S01]  /*95a0*/  IMAD.X R7, R24, 0x1, R21, P1 ;  /* 0x0000000118077824 */ /* 0x000fe200008e0615 */
[----:B------:R-:W-:Y:S01]  /*95b0*/  IADD3 R8, P6, PT, R23, R3, RZ ;  /* 0x0000000317087210 */ /* 0x000fe20007fde0ff */
[----:B------:R-:W1:Y:S01]  /*95c0*/  LDCU UR6, c[0x0][0x398] ;  /* 0x00007300ff0677ac */ /* 0x000e620008000800 */
[----:B----4-:R-:W-:-:S02]  /*95d0*/  PRMT R27, R16, 0x7771, RZ ;  /* 0x00007771101b7816 */ /* 0x010fc400000000ff */
[----:B------:R-:W-:Y:S01]  /*95e0*/  ISETP.GE.AND P1, PT, R9, UR5, PT ;  /* 0x0000000509007c0c */ /* 0x000fe2000bf26270 */
[----:B------:R-:W3:Y:S01]  /*95f0*/  LDCU UR5, c[0x0][0x398] ;  /* 0x00007300ff0577ac */ /* 0x000ee20008000800 */
[----:B------:R-:W-:Y:S01]  /*9600*/  IMAD.X R9, R26, 0x1, R0, P6 ;  /* 0x000000011a097824 */ /* 0x000fe200030e0600 */
[----:B------:R4:W-:Y:S01]  /*9610*/  @P4 STG.E.U8 desc[UR22][R6.64], R27 ;  /* 0x0000001b06004986 */ /* 0x0009e2000c101116 */
[----:B0-----:R-:W-:Y:S01]  /*9620*/  ISETP.LT.AND P4, PT, R133, UR4, !P0 ;  /* 0x0000000485007c0c */ /* 0x001fe2000c781270 */
[----:B------:R-:W0:Y:S01]  /*9630*/  LDCU UR4, c[0x0][0x398] ;  /* 0x00007300ff0477ac */ /* 0x000e220008000800 */
[----:B--2---:R-:W-:Y:S01]  /*9640*/  PRMT R25, R12, 0x7772, RZ ;  /* 0x000077720c197816 */ /* 0x004fe200000000ff */
[----:B------:R-:W-:Y:S01]  /*9650*/  VIADD R11, R2, 0x36 ;  /* 0x00000036020b7836 */ /* 0x000fe20000000000 */
[----:B------:R-:W-:Y:S02]  /*9660*/  IADD3 R4, P0, PT, R23, R20, RZ ;  /* 0x0000001417047210 */ /* 0x000fe40007f1e0ff */
[----:B------:R-:W-:Y:S01]  /*9670*/  SHF.R.S32.HI R24, RZ, 0x1f, R22 ;  /* 0x0000001fff187819 */ /* 0x000fe20000011416 */
[----:B------:R2:W-:Y:S01]  /*9680*/  @P5 STG.E.U8 desc[UR22][R8.64], R25 ;  /* 0x0000001908005986 */ /* 0x0005e2000c101116 */
[----:B------:R-:W-:Y:S01]  /*9690*/  ISETP.LT.AND P5, PT, R132, UR10, !P2 ;  /* 0x0000000a84007c0c */ /* 0x000fe2000d7a1270 */
[----:B------:R-:W-:Y:S01]  /*96a0*/  IMAD.X R5, R26, 0x1, R21, P0 ;  /* 0x000000011a057824 */ /* 0x000fe200000e0615 */
[----:B------:R-:W-:Y:S01]  /*96b0*/  IADD3 R10, P6, PT, R22, R3, RZ ;  /* 0x00000003160a7210 */ /* 0x000fe20007fde0ff */
[----:B------:R-:W5:Y:S01]  /*96c0*/  LDCU UR10, c[0x0][0x398] ;  /* 0x00007300ff0a77ac */ /* 0x000f620008000800 */
[----:B----4-:R-:W-:-:S02]  /*96d0*/  PRMT R27, R16, 0x7772, RZ ;  /* 0x00007772101b7816 */ /* 0x010fc400000000ff */
[----:B------:R-:W-:Y:S01]  /*96e0*/  ISETP.GE.AND P0, PT, R11, UR15, PT ;  /* 0x0000000f0b007c0c */ /* 0x000fe2000bf06270 */
[----:B------:R-:W-:Y:S01]  /*96f0*/  IMAD.X R11, R24, 0x1, R0, P6 ;  /* 0x00000001180b7824 */ /* 0x000fe200030e0600 */
[----:B------:R-:W-:Y:S01]  /*9700*/  PRMT R23, R12, 0x7773, RZ ;  /* 0x000077730c177816 */ /* 0x000fe200000000ff */
[----:B------:R-:W-:Y:S01]  /*9710*/  @P4 STG.E.U8 desc[UR22][R4.64], R27 ;  /* 0x0000001b04004986 */ /* 0x000fe2000c101116 */
[----:B---3--:R-:W-:Y:S01]  /*9720*/  ISETP.LT.AND P2, PT, R133, UR5, !P2 ;  /* 0x0000000585007c0c */ /* 0x008fe2000d741270 */
[----:B------:R-:W3:Y:S01]  /*9730*/  LDCU UR5, c[0x0][0x398] ;  /* 0x00007300ff0577ac */ /* 0x000ee20008000800 */
[----:B------:R-:W-:Y:S01]  /*9740*/  VIADD R12, R22, UR9 ;  /* 0x00000009160c7c36 */ /* 0x000fe20008000000 */
[----:B------:R4:W-:Y:S01]  /*9750*/  @P5 STG.E.U8 desc[UR22][R10.64], R23 ;  /* 0x000000170a005986 */ /* 0x0009e2000c101116 */
[----:B0-----:R-:W-:Y:S01]  /*9760*/  ISETP.LT.AND P5, PT, R132, UR4, !P3 ;  /* 0x0000000484007c0c */ /* 0x001fe2000dfa1270 */
[----:B--2---:R-:W-:Y:S01]  /*9770*/  VIADD R9, R2, 0x37 ;  /* 0x0000003702097836 */ /* 0x004fe20000000000 */
[----:B------:R-:W-:Y:S01]  /*9780*/  IADD3 R6, P4, PT, R22, R20, RZ ;  /* 0x0000001416067210 */ /* 0x000fe20007f9e0ff */
[----:B------:R-:W0:Y:S01]  /*9790*/  LDCU UR4, c[0x0][0x398] ;  /* 0x00007300ff0477ac */ /* 0x000e220008000800 */
[----:B------:R-:W-:-:S02]  /*97a0*/  SHF.R.S32.HI R22, RZ, 0x1f, R12 ;  /* 0x0000001fff167819 */ /* 0x000fc4000001140c */
[-C--:B------:R-:W-:Y:S01]  /*97b0*/  IADD3 R8, P6, PT, R12, R3.reuse, RZ ;  /* 0x000000030c087210 */ /* 0x080fe20007fde0ff */
[--C-:B------:R-:W-:Y:S01]  /*97c0*/  IMAD.X R7, R24, 0x1, R21.reuse, P4 ;  /* 0x0000000118077824 */ /* 0x100fe200020e0615 */
[----:B------:R-:W-:Y:S01]  /*97d0*/  PRMT R25, R16, 0x7773, RZ ;  /* 0x0000777310197816 */ /* 0x000fe200000000ff */
[----:B------:R-:W-:Y:S01]  /*97e0*/  VIADD R16, R12, UR9 ;  /* 0x000000090c107c36 */ /* 0x000fe20008000000 */
[----:B------:R-:W-:Y:S01]  /*97f0*/  ISETP.GE.AND P4, PT, R9, UR13, PT ;  /* 0x0000000d09007c0c */ /* 0x000fe2000bf86270 */
[----:B------:R-:W-:Y:S01]  /*9800*/  IMAD.X R9, R22, 0x1, R0, P6 ;  /* 0x0000000116097824 */ /* 0x000fe200030e0600 */
[----:B----4-:R-:W-:Y:S01]  /*9810*/  PRMT R23, R13, 0x7770, RZ ;  /* 0x000077700d177816 */ /* 0x010fe200000000ff */
[----:B------:R2:W-:Y:S01]  /*9820*/  @P2 STG.E.U8 desc[UR22][R6.64], R25 ;  /* 0x0000001906002986 */ /* 0x0005e2000c101116 */
[----:B-1----:R-:W-:Y:S01]  /*9830*/  ISETP.LT.AND P3, PT, R133, UR6, !P3 ;  /* 0x0000000685007c0c */ /* 0x002fe2000df61270 */
[----:B------:R-:W1:Y:S01]  /*9840*/  LDCU UR6, c[0x0][0x398] ;  /* 0x00007300ff0677ac */ /* 0x000e620008000800 */
[----:B---3--:R-:W-:Y:S01]  /*9850*/  ISETP.LT.AND P2, PT, R132, UR5, !P1 ;  /* 0x0000000584007c0c */ /* 0x008fe2000cf41270 */
[----:B------:R3:W-:Y:S01]  /*9860*/  @P5 STG.E.U8 desc[UR22][R8.64], R23 ;  /* 0x0000001708005986 */ /* 0x0007e2000c101116 */
[----:B------:R-:W-:Y:S01]  /*9870*/  IADD3 R4, P5, PT, R12, R20, RZ ;  /* 0x000000140c047210 */ /* 0x000fe20007fbe0ff */
[----:B------:R-:W-:Y:S01]  /*9880*/  VIADD R11, R2, 0x38 ;  /* 0x00000038020b7836 */ /* 0x000fe20000000000 */
[----:B------:R-:W-:Y:S01]  /*9890*/  SHF.R.S32.HI R24, RZ, 0x1f, R16 ;  /* 0x0000001fff187819 */ /* 0x000fe20000011410 */
[----:B------:R-:W4:Y:S01]  /*98a0*/  LDCU UR5, c[0x0][0x398] ;  /* 0x00007300ff0577ac */ /* 0x000f220008000800 */
[----:B------:R-:W-:Y:S01]  /*98b0*/  IADD3 R10, P6, PT, R16, R3, RZ ;  /* 0x00000003100a7210 */ /* 0x000fe20007fde0ff */
[----:B------:R-:W-:Y:S01]  /*98c0*/  IMAD.X R5, R22, 0x1, R21, P5 ;  /* 0x0000000116057824 */ /* 0x000fe200028e0615 */
[----:B------:R-:W-:Y:S01]  /*98d0*/  ISETP.GE.AND P5, PT, R11, UR11, PT ;  /* 0x0000000b0b007c0c */ /* 0x000fe2000bfa6270 */
[----:B------:R-:W-:Y:S01]  /*98e0*/  VIADD R12, R16, UR9 ;  /* 0x00000009100c7c36 */ /* 0x000fe20008000000 */
[----:B--2---:R-:W-:Y:S01]  /*98f0*/  PRMT R25, R17, 0x7770, RZ ;  /* 0x0000777011197816 */ /* 0x004fe200000000ff */
[----:B------:R-:W-:Y:S01]  /*9900*/  IMAD.X R11, R24, 0x1, R0, P6 ;  /* 0x00000001180b7824 */ /* 0x000fe200030e0600 */
[----:B------:R-:W2:Y:S01]  /*9910*/  LDCU UR11, c[0x0][0x398] ;  /* 0x00007300ff0b77ac */ /* 0x000ea20008000800 */
[----:B---3--:R-:W-:Y:S01]  /*9920*/  PRMT R23, R13, 0x7771, RZ ;  /* 0x000077710d177816 */ /* 0x008fe200000000ff */
[----:B------:R-:W-:Y:S01]  /*9930*/  VIADD R9, R2, 0x39 ;  /* 0x0000003902097836 */ /* 0x000fe20000000000 */
[----:B------:R3:W-:Y:S01]  /*9940*/  @P3 STG.E.U8 desc[UR22][R4.64], R25 ;  /* 0x0000001904003986 */ /* 0x0007e2000c101116 */
[----:B------:R-:W-:-:S02]  /*9950*/  SHF.R.S32.HI R22, RZ, 0x1f, R12 ;  /* 0x0000001fff167819 */ /* 0x000fc4000001140c */
[----:B-1----:R-:W-:Y:S01]  /*9960*/  ISETP.LT.AND P3, PT, R132, UR6, !P0 ;  /* 0x0000000684007c0c */ /* 0x002fe2000c761270 */
[----:B------:R1:W-:Y:S01]  /*9970*/  @P2 STG.E.U8 desc[UR22][R10.64], R23 ;  /* 0x000000170a002986 */ /* 0x0003e2000c101116 */
[C---:B0-----:R-:W-:Y:S01]  /*9980*/  ISETP.LT.AND P2, PT, R133.reuse, UR4, !P1 ;  /* 0x0000000485007c0c */ /* 0x041fe2000cf41270 */
[----:B------:R-:W0:Y:S01]  /*9990*/  LDCU UR4, c[0x0][0x398] ;  /* 0x00007300ff0477ac */ /* 0x000e220008000800 */
[-C--:B------:R-:W-:Y:S01]  /*99a0*/  IADD3 R6, P1, PT, R16, R20.reuse, RZ ;  /* 0x0000001410067210 */ /* 0x080fe20007f3e0ff */
[C---:B------:R-:W-:Y:S01]  /*99b0*/  VIADD R16, R12.reuse, UR9 ;  /* 0x000000090c107c36 */ /* 0x040fe20008000000 */
[-C--:B------:R-:W-:Y:S01]  /*99c0*/  IADD3 R8, P6, PT, R12, R3.reuse, RZ ;  /* 0x000000030c087210 */ /* 0x080fe20007fde0ff */
[----:B------:R-:W2:Y:S01]  /*99d0*/  LDCU UR6, c[0x0][0x398] ;  /* 0x00007300ff0677ac */ /* 0x000ea20008000800 */
[----:B----4-:R-:W-:Y:S01]  /*99e0*/  ISETP.LT.AND P0, PT, R133, UR5, !P0 ;  /* 0x0000000585007c0c */ /* 0x010fe2000c701270 */
[--C-:B------:R-:W-:Y:S01]  /*99f0*/  IMAD.X R7, R24, 0x1, R21.reuse, P1 ;  /* 0x0000000118077824 */ /* 0x100fe200008e0615 */
[----:B---3--:R-:W-:Y:S01]  /*9a00*/  PRMT R25, R17, 0x7771, RZ ;  /* 0x0000777111197816 */ /* 0x008fe200000000ff */
[----:B------:R-:W3:Y:S01]  /*9a10*/  LDCU UR5, c[0x0][0x398] ;  /* 0x00007300ff0577ac */ /* 0x000ee20008000800 */
[----:B------:R-:W-:Y:S01]  /*9a20*/  ISETP.GE.AND P1, PT, R9, UR7, PT ;  /* 0x0000000709007c0c */ /* 0x000fe2000bf26270 */
[----:B------:R-:W-:Y:S01]  /*9a30*/  IMAD.X R9, R22, 0x1, R0, P6 ;  /* 0x0000000116097824 */ /* 0x000fe200030e0600 */
[----:B-1----:R-:W-:Y:S01]  /*9a40*/  PRMT R23, R13, 0x7772, RZ ;  /* 0x000077720d177816 */ /* 0x002fe200000000ff */
[----:B------:R1:W-:Y:S01]  /*9a50*/  @P2 STG.E.U8 desc[UR22][R6.64], R25 ;  /* 0x0000001906002986 */ /* 0x0003e2000c101116 */
[----:B------:R-:W-:Y:S01]  /*9a60*/  IADD3 R4, P2, PT, R12, R20, RZ ;  /* 0x000000140c047210 */ /* 0x000fe20007f5e0ff */
[----:B------:R-:W-:Y:S01]  /*9a70*/  VIADD R11, R2, 0x3a ;  /* 0x0000003a020b7836 */ /* 0x000fe20000000000 */
[----:B------:R-:W-:Y:S01]  /*9a80*/  SHF.R.S32.HI R24, RZ, 0x1f, R16 ;  /* 0x0000001fff187819 */ /* 0x000fe20000011410 */
[----:B------:R4:W-:Y:S01]  /*9a90*/  @P3 STG.E.U8 desc[UR22][R8.64], R23 ;  /* 0x0000001708003986 */ /* 0x0009e2000c101116 */
[-C--:B------:R-:W-:Y:S01]  /*9aa0*/  IADD3 R10, P6, PT, R16, R3.reuse, RZ ;  /* 0x00000003100a7210 */ /* 0x080fe20007fde0ff */
[----:B------:R-:W-:Y:S01]  /*9ab0*/  IMAD.X R5, R22, 0x1, R21, P2 ;  /* 0x0000000116057824 */ /* 0x000fe200010e0615 */
[----:B0-----:R-:W-:Y:S01]  /*9ac0*/  ISETP.LT.AND P3, PT, R132, UR4, !P4 ;  /* 0x0000000484007c0c */ /* 0x001fe2000e761270 */
[----:B------:R-:W0:Y:S01]  /*9ad0*/  LDCU UR4, c[0x0][0x398] ;  /* 0x00007300ff0477ac */ /* 0x000e220008000800 */
[----:B------:R-:W-:Y:S01]  /*9ae0*/  ISETP.GE.AND P2, PT, R11, UR29, PT ;  /* 0x0000001d0b007c0c */ /* 0x000fe2000bf46270 */
[----:B------:R-:W-:Y:S01]  /*9af0*/  IMAD.X R11, R24, 0x1, R0, P6 ;  /* 0x00000001180b7824 */ /* 0x000fe200030e0600 */
[----:B------:R-:W-:Y:S01]  /*9b00*/  PRMT R13, R13, 0x7773, RZ ;  /* 0x000077730d0d7816 */ /* 0x000fe200000000ff */
[----:B------:R-:W-:Y:S01]  /*9b10*/  VIADD R12, R16, UR9 ;  /* 0x00000009100c7c36 */ /* 0x000fe20008000000 */
[----:B-1----:R-:W-:Y:S01]  /*9b20*/  PRMT R25, R17, 0x7772, RZ ;  /* 0x0000777211197816 */ /* 0x002fe200000000ff */
[----:B------:R-:W1:Y:S01]  /*9b30*/  LDCU UR7, c[0x0][0x398] ;  /* 0x00007300ff0777ac */ /* 0x000e620008000800 */
[----:B--2---:R-:W-:Y:S01]  /*9b40*/  ISETP.LT.AND P4, PT, R133, UR6, !P4 ;  /* 0x0000000685007c0c */ /* 0x004fe2000e781270 */
[----:B----4-:R-:W-:Y:S01]  /*9b50*/  VIADD R9, R2, 0x3b ;  /* 0x0000003b02097836 */ /* 0x010fe20000000000 */
[----:B------:R-:W-:Y:S01]  /*9b60*/  IADD3 R8, P6, PT, R12, R3, RZ ;  /* 0x000000030c087210 */ /* 0x000fe20007fde0ff */
[----:B------:R-:W2:Y:S01]  /*9b70*/  LDCU UR6, c[0x0][0x398] ;  /* 0x00007300ff0677ac */ /* 0x000ea20008000800 */
[----:B------:R-:W-:Y:S01]  /*9b80*/  @P0 STG.E.U8 desc[UR22][R4.64], R25 ;  /* 0x0000001904000986 */ /* 0x000fe2000c101116 */
[----:B---3--:R-:W-:-:S02]  /*9b90*/  ISETP.LT.AND P0, PT, R132, UR5, !P5 ;  /* 0x0000000584007c0c */ /* 0x008fc4000ef01270 */
[----:B------:R-:W-:Y:S01]  /*9ba0*/  PRMT R17, R17, 0x7773, RZ ;  /* 0x0000777311117816 */ /* 0x000fe200000000ff */
[----:B------:R3:W-:Y:S01]  /*9bb0*/  @P3 STG.E.U8 desc[UR22][R10.64], R13 ;  /* 0x0000000d0a003986 */ /* 0x0007e2000c101116 */
[-C--:B------:R-:W-:Y:S01]  /*9bc0*/  IADD3 R6, P3, PT, R16, R20.reuse, RZ ;  /* 0x0000001410067210 */ /* 0x080fe20007f7e0ff */
[----:B------:R-:W4:Y:S01]  /*9bd0*/  LDCU UR5, c[0x0][0x398] ;  /* 0x00007300ff0577ac */ /* 0x000f220008000800 */
[----:B------:R-:W-:Y:S02]  /*9be0*/  SHF.R.S32.HI R16, RZ, 0x1f, R12 ;  /* 0x0000001fff107819 */ /* 0x000fe4000001140c */
[----:B0-----:R-:W-:Y:S01]  /*9bf0*/  ISETP.LT.AND P5, PT, R133, UR4, !P5 ;  /* 0x0000000485007c0c */ /* 0x001fe2000efa1270 */
[--C-:B------:R-:W-:Y:S01]  /*9c00*/  IMAD.X R7, R24, 0x1, R21.reuse, P3 ;  /* 0x0000000118077824 */ /* 0x100fe200018e0615 */
[----:B------:R-:W-:Y:S01]  /*9c10*/  ISETP.GE.AND P3, PT, R9, UR27, PT ;  /* 0x0000001b09007c0c */ /* 0x000fe2000bf66270 */
[----:B------:R-:W-:Y:S01]  /*9c20*/  IMAD.X R9, R16, 0x1, R0, P6 ;  /* 0x0000000110097824 */ /* 0x000fe200030e0600 */
[----:B------:R-:W0:Y:S01]  /*9c30*/  LDCU UR4, c[0x0][0x398] ;  /* 0x00007300ff0477ac */ /* 0x000e220008000800 */
[C---:B------:R-:W-:Y:S01]  /*9c40*/  PRMT R23, R19.reuse, 0x7770, RZ ;  /* 0x0000777013177816 */ /* 0x040fe200000000ff */
[----:B------:R1:W-:Y:S01]  /*9c50*/  @P4 STG.E.U8 desc[UR22][R6.64], R17 ;  /* 0x0000001106004986 */ /* 0x0003e2000c101116 */
[----:B---3--:R-:W-:Y:S01]  /*9c60*/  PRMT R11, R14, 0x7770, RZ ;  /* 0x000077700e0b7816 */ /* 0x008fe200000000ff */
[C---:B------:R-:W-:Y:S01]  /*9c70*/  VIADD R10, R12.reuse, UR9 ;  /* 0x000000090c0a7c36 */ /* 0x040fe20008000000 */
[----:B------:R-:W-:Y:S01]  /*9c80*/  IADD3 R4, P4, PT, R12, R20, RZ ;  /* 0x000000140c047210 */ /* 0x000fe20007f9e0ff */
[----:B------:R-:W-:Y:S01]  /*9c90*/  VIADD R13, R2, 0x3c ;  /* 0x0000003c020d7836 */ /* 0x000fe20000000000 */
[----:B------:R-:W-:Y:S01]  /*9ca0*/  PRMT R25, R19, 0x7771, RZ ;  /* 0x0000777113197816 */ /* 0x000fe200000000ff */
[----:B------:R3:W-:Y:S01]  /*9cb0*/  @P0 STG.E.U8 desc[UR22][R8.64], R11 ;  /* 0x0000000b08000986 */ /* 0x0007e2000c101116 */
[----:B--2---:R-:W-:Y:S01]  /*9cc0*/  ISETP.LT.AND P0, PT, R132, UR6, !P1 ;  /* 0x0000000684007c0c */ /* 0x004fe2000cf01270 */
[----:B------:R-:W-:Y:S01]  /*9cd0*/  IMAD.X R5, R16, 0x1, R21, P4 ;  /* 0x0000000110057824 */ /* 0x000fe200020e0615 */
[----:B------:R-:W-:Y:S01]  /*9ce0*/  SHF.R.S32.HI R12, RZ, 0x1f, R10 ;  /* 0x0000001fff0c7819 */ /* 0x000fe2000001140a */
[----:B------:R-:W2:Y:S01]  /*9cf0*/  LDCU UR6, c[0x0][0x398] ;  /* 0x00007300ff0677ac */ /* 0x000ea20008000800 */
[----:B----4-:R-:W-:Y:S01]  /*9d00*/  ISETP.LT.AND P1, PT, R133, UR5, !P1 ;  /* 0x0000000585007c0c */ /* 0x010fe2000cf21270 */
[----:B------:R-:W-:Y:S01]  /*9d10*/  VIADD R16, R2, 0x3d ;  /* 0x0000003d02107836 */ /* 0x000fe20000000000 */
[----:B-1----:R-:W-:Y:S01]  /*9d20*/  IADD3 R6, P6, PT, R10, R3, RZ ;  /* 0x000000030a067210 */ /* 0x002fe20007fde0ff */
[----:B------:R-:W1:Y:S01]  /*9d30*/  LDCU UR5, c[0x0][0x398] ;  /* 0x00007300ff0577ac */ /* 0x000e620008000800 */
[----:B------:R-:W-:-:S02]  /*9d40*/  PRMT R17, R18, 0x7770, RZ ;  /* 0x0000777012117816 */ /* 0x000fc400000000ff */
[----:B------:R-:W-:Y:S01]  /*9d50*/  ISETP.GE.AND P4, PT, R13, UR25, PT ;  /* 0x000000190d007c0c */ /* 0x000fe2000bf86270 */
[----:B------:R-:W-:Y:S01]  /*9d60*/  IMAD.X R7, R12, 0x1, R0, P6 ;  /* 0x000000010c077824 */ /* 0x000fe200030e0600 */
[----:B---3--:R-:W-:Y:S01]  /*9d70*/  PRMT R11, R14, 0x7771, RZ ;  /* 0x000077710e0b7816 */ /* 0x008fe200000000ff */
[----:B------:R3:W-:Y:S01]  /*9d80*/  @P5 STG.E.U8 desc[UR22][R4.64], R17 ;  /* 0x0000001104005986 */ /* 0x0007e2000c101116 */
[----:B0-----:R-:W-:Y:S01]  /*9d90*/  ISETP.LT.AND P5, PT, R132, UR4, !P2 ;  /* 0x0000000484007c0c */ /* 0x001fe2000d7a1270 */
[----:B------:R-:W0:Y:S01]  /*9da0*/  LDCU UR4, c[0x0][0x398] ;  /* 0x00007300ff0477ac */ /* 0x000e220008000800 */
[----:B------:R-:W-:Y:S01]  /*9db0*/  PRMT R13, R18, 0x7771, RZ ;  /* 0x00007771120d7816 */ /* 0x000fe200000000ff */
[----:B------:R4:W-:Y:S01]  /*9dc0*/  @P0 STG.E.U8 desc[UR22][R6.64], R11 ;  /* 0x0000000b06000986 */ /* 0x0009e2000c101116 */
[C---:B------:R-:W-:Y:S01]  /*9dd0*/  IADD3 R8, P0, PT, R10.reuse, R20, RZ ;  /* 0x000000140a087210 */ /* 0x040fe20007f1e0ff */
[----:B------:R-:W-:Y:S01]  /*9de0*/  VIADD R10, R10, UR9 ;  /* 0x000000090a0a7c36 */ /* 0x000fe20008000000 */
[----:B--2---:R-:W-:Y:S01]  /*9df0*/  ISETP.LT.AND P2, PT, R133, UR6, !P2 ;  /* 0x0000000685007c0c */ /* 0x004fe2000d741270 */
[----:B------:R-:W2:Y:S02]  /*9e00*/  LDCU UR6, c[0x0][0x398] ;  /* 0x00007300ff0677ac */ /* 0x000ea40008000800 */
[----:B------:R-:W-:Y:S01]  /*9e10*/  IMAD.X R9, R12, 0x1, R21, P0 ;  /* 0x000000010c097824 */ /* 0x000fe200000e0615 */
[----:B------:R-:W-:-:S02]  /*9e20*/  SHF.R.S32.HI R12, RZ, 0x1f, R10 ;  /* 0x0000001fff0c7819 */ /* 0x000fc4000001140a */
[----:B---3--:R-:W-:Y:S02]  /*9e30*/  IADD3 R4, P6, PT, R10, R3, RZ ;  /* 0x000000030a047210 */ /* 0x008fe40007fde0ff */
[----:B------:R3:W-:Y:S01]  /*9e40*/  @P1 STG.E.U8 desc[UR22][R8.64], R13 ;  /* 0x0000000d08001986 */ /* 0x0007e2000c101116 */
[----:B----4-:R-:W-:Y:S01]  /*9e50*/  VIADD R6, R2, 0x3e ;  /* 0x0000003e02067836 */ /* 0x010fe20000000000 */
[----:B------:R-:W-:Y:S01]  /*9e60*/  PRMT R11, R14, 0x7772, RZ ;  /* 0x000077720e0b7816 */ /* 0x000fe200000000ff */
[----:B------:R-:W-:Y:S01]  /*9e70*/  IMAD.X R5, R12, 0x1, R0, P6 ;  /* 0x000000010c057824 */ /* 0x000fe200030e0600 */
[----:B------:R-:W-:Y:S01]  /*9e80*/  PRMT R17, R15, 0x7770, RZ ;  /* 0x000077700f117816 */ /* 0x000fe200000000ff */
[----:B------:R-:W-:Y:S01]  /*9e90*/  VIADD R2, R2, 0x3f ;  /* 0x0000003f02027836 */ /* 0x000fe20000000000 */
[----:B------:R-:W-:Y:S02]  /*9ea0*/  ISETP.GE.AND P1, PT, R6, UR19, PT ;  /* 0x0000001306007c0c */ /* 0x000fe4000bf26270 */
[C---:B------:R-:W-:Y:S01]  /*9eb0*/  IADD3 R6, P6, PT, R10.reuse, R20, RZ ;  /* 0x000000140a067210 */ /* 0x040fe20007fde0ff */
[----:B------:R-:W-:Y:S01]  /*9ec0*/  VIADD R10, R10, UR9 ;  /* 0x000000090a0a7c36 */ /* 0x000fe20008000000 */
[----:B------:R4:W-:Y:S01]  /*9ed0*/  @P5 STG.E.U8 desc[UR22][R4.64], R11 ;  /* 0x0000000b04005986 */ /* 0x0009e2000c101116 */
[----:B-1----:R-:W-:Y:S01]  /*9ee0*/  ISETP.LT.AND P5, PT, R132, UR5, !P3 ;  /* 0x0000000584007c0c */ /* 0x002fe2000dfa1270 */
[----:B------:R-:W1:Y:S01]  /*9ef0*/  LDCU UR5, c[0x0][0x398] ;  /* 0x00007300ff0577ac */ /* 0x000e620008000800 */
[----:B------:R-:W-:Y:S01]  /*9f00*/  IMAD.X R7, R12, 0x1, R21, P6 ;  /* 0x000000010c077824 */ /* 0x000fe200030e0615 */
[----:B------:R-:W-:-:S02]  /*9f10*/  SHF.R.S32.HI R12, RZ, 0x1f, R10 ;  /* 0x0000001fff0c7819 */ /* 0x000fc4000001140a */
[----:B---3--:R-:W-:Y:S02]  /*9f20*/  IADD3 R8, P6, PT, R10, R3, RZ ;  /* 0x000000030a087210 */ /* 0x008fe40007fde0ff */
[C---:B0-----:R-:W-:Y:S01]  /*9f30*/  ISETP.LT.AND P3, PT, R133.reuse, UR4, !P3 ;  /* 0x0000000485007c0c */ /* 0x041fe2000df61270 */
[----:B------:R-:W0:Y:S01]  /*9f40*/  LDCU UR4, c[0x0][0x398] ;  /* 0x00007300ff0477ac */ /* 0x000e220008000800 */
[----:B------:R-:W-:Y:S01]  /*9f50*/  PRMT R13, R18, 0x7772, RZ ;  /* 0x00007772120d7816 */ /* 0x000fe200000000ff */
[----:B------:R-:W-:Y:S01]  /*9f60*/  IMAD.X R9, R12, 0x1, R0, P6 ;  /* 0x000000010c097824 */ /* 0x000fe200030e0600 */
[C---:B----4-:R-:W-:Y:S01]  /*9f70*/  IADD3 R4, P6, PT, R10.reuse, R20, RZ ;  /* 0x000000140a047210 */ /* 0x050fe20007fde0ff */
[----:B------:R-:W-:Y:S01]  /*9f80*/  VIADD R10, R10, UR9 ;  /* 0x000000090a0a7c36 */ /* 0x000fe20008000000 */
[----:B------:R-:W-:Y:S01]  /*9f90*/  PRMT R11, R14, 0x7773, RZ ;  /* 0x000077730e0b7816 */ /* 0x000fe200000000ff */
[----:B------:R3:W-:Y:S01]  /*9fa0*/  @P2 STG.E.U8 desc[UR22][R6.64], R13 ;  /* 0x0000000d06002986 */ /* 0x0007e2000c101116 */
[----:B------:R-:W-:Y:S01]  /*9fb0*/  ISETP.GE.AND P2, PT, R2, UR17, PT ;  /* 0x0000001102007c0c */ /* 0x000fe2000bf46270 */
[----:B------:R-:W-:Y:S01]  /*9fc0*/  IMAD.X R5, R12, 0x1, R21, P6 ;  /* 0x000000010c057824 */ /* 0x000fe200030e0615 */
[----:B------:R-:W-:Y:S01]  /*9fd0*/  SHF.R.S32.HI R2, RZ, 0x1f, R10 ;  /* 0x0000001fff027819 */ /* 0x000fe2000001140a */
[----:B------:R4:W-:Y:S01]  /*9fe0*/  @P5 STG.E.U8 desc[UR22][R8.64], R11 ;  /* 0x0000000b08005986 */ /* 0x0009e2000c101116 */
[----:B--2---:R-:W-:Y:S01]  /*9ff0*/  ISETP.LT.AND P5, PT, R132, UR6, !P4 ;  /* 0x0000000684007c0c */ /* 0x004fe2000e7a1270 */
[----:B------:R-:W2:Y:S01]  /*a000*/  LDCU UR6, c[0x0][0x398] ;  /* 0x00007300ff0677ac */ /* 0x000ea20008000800 */
[----:B------:R-:W-:-:S02]  /*a010*/  ISETP.LT.AND P4, PT, R133, UR7, !P4 ;  /* 0x0000000785007c0c */ /* 0x000fc4000e781270 */
[----:B------:R-:W-:Y:S01]  /*a020*/  ISETP.GE.AND P0, PT, R16, UR21, PT ;  /* 0x0000001510007c0c */ /* 0x000fe2000bf06270 */
[----:B------:R-:W1:Y:S01]  /*a030*/  LDCU UR7, c[0x0][0x398] ;  /* 0x00007300ff0777ac */ /* 0x000e620008000800 */
[----:B---3--:R-:W-:Y:S02]  /*a040*/  PRMT R13, R18, 0x7773, RZ ;  /* 0x00007773120d7816 */ /* 0x008fe400000000ff */
[----:B------:R-:W-:-:S03]  /*a050*/  IADD3 R6, P6, PT, R10, R3, RZ ;  /* 0x000000030a067210 */ /* 0x000fc60007fde0ff */
[----:B------:R3:W-:Y:S01]  /*a060*/  @P3 STG.E.U8 desc[UR22][R4.64], R13 ;  /* 0x0000000d04003986 */ /* 0x0007e2000c101116 */
[C---:B----4-:R-:W-:Y:S01]  /*a070*/  IADD3 R8, P3, PT, R10.reuse, R20, RZ ;  /* 0x000000140a087210 */ /* 0x050fe20007f7e0ff */
[----:B------:R-:W-:Y:S02]  /*a080*/  VIADD R10, R10, UR9 ;  /* 0x000000090a0a7c36 */ /* 0x000fe40008000000 */
[C---:B------:R-:W-:Y:S02]  /*a090*/  IMAD.X R7, R2.reuse, 0x1, R0, P6 ;  /* 0x0000000102077824 */ /* 0x040fe400030e0600 */
[----:B------:R-:W-:Y:S01]  /*a0a0*/  IMAD.X R9, R2, 0x1, R21, P3 ;  /* 0x0000000102097824 */ /* 0x000fe200018e0615 */
[----:B------:R-:W-:Y:S01]  /*a0b0*/  SHF.R.S32.HI R11, RZ, 0x1f, R10 ;  /* 0x0000001fff0b7819 */ /* 0x000fe2000001140a */
[----:B------:R-:W-:Y:S01]  /*a0c0*/  VIADD R12, R10, UR9 ;  /* 0x000000090a0c7c36 */ /* 0x000fe20008000000 */
[----:B------:R4:W-:Y:S01]  /*a0d0*/  @P5 STG.E.U8 desc[UR22][R6.64], R17 ;  /* 0x0000001106005986 */ /* 0x0009e2000c101116 */
[----:B0-----:R-:W-:-:S02]  /*a0e0*/  ISETP.LT.AND P5, PT, R132, UR4, !P0 ;  /* 0x0000000484007c0c */ /* 0x001fc4000c7a1270 */
[CC--:B---3--:R-:W-:Y:S01]  /*a0f0*/  IADD3 R4, P3, PT, R10.reuse, R3.reuse, RZ ;  /* 0x000000030a047210 */ /* 0x0c8fe20007f7e0ff */
[----:B------:R0:W-:Y:S01]  /*a100*/  @P4 STG.E.U8 desc[UR22][R8.64], R23 ;  /* 0x0000001708004986 */ /* 0x0001e2000c101116 */
[-C--:B------:R-:W-:Y:S01]  /*a110*/  IADD3 R10, P4, PT, R10, R20.reuse, RZ ;  /* 0x000000140a0a7210 */ /* 0x080fe20007f9e0ff */
[C---:B------:R-:W-:Y:S01]  /*a120*/  VIADD R13, R12.reuse, UR9 ;  /* 0x000000090c0d7c36 */ /* 0x040fe20008000000 */
[----:B-1----:R-:W-:Y:S01]  /*a130*/  ISETP.LT.AND P0, PT, R133, UR5, !P0 ;  /* 0x0000000585007c0c */ /* 0x002fe2000c701270 */
[C---:B------:R-:W-:Y:S01]  /*a140*/  IMAD.X R5, R11.reuse, 0x1, R0, P3 ;  /* 0x000000010b057824 */ /* 0x040fe200018e0600 */
[C---:B------:R-:W-:Y:S01]  /*a150*/  IADD3 R2, P3, PT, R12.reuse, R3, RZ ;  /* 0x000000030c027210 */ /* 0x040fe20007f7e0ff */
[----:B------:R-:W-:Y:S01]  /*a160*/  IMAD.X R11, R11, 0x1, R21, P4 ;  /* 0x000000010b0b7824 */ /* 0x000fe200020e0615 */
[----:B----4-:R-:W-:Y:S02]  /*a170*/  SHF.R.S32.HI R7, RZ, 0x1f, R12 ;  /* 0x0000001fff077819 */ /* 0x010fe4000001140c */
[----:B------:R-:W-:-:S02]  /*a180*/  IADD3 R6, P6, PT, R12, R20, RZ ;  /* 0x000000140c067210 */ /* 0x000fc40007fde0ff */
[----:B0-----:R-:W-:Y:S01]  /*a190*/  IADD3 R8, P4, PT, R13, R3, RZ ;  /* 0x000000030d087210 */ /* 0x001fe20007f9e0ff */
[--C-:B------:R-:W-:Y:S01]  /*a1a0*/  IMAD.X R3, R7, 0x1, R0.reuse, P3 ;  /* 0x0000000107037824 */ /* 0x100fe200018e0600 */
[----:B------:R-:W-:Y:S01]  /*a1b0*/  IADD3 R20, P3, PT, R13, R20, RZ ;  /* 0x000000140d147210 */ /* 0x000fe20007f7e0ff */
[----:B------:R-:W-:Y:S01]  /*a1c0*/  IMAD.X R7, R7, 0x1, R21, P6 ;  /* 0x0000000107077824 */ /* 0x000fe200030e0615 */
[----:B------:R-:W-:Y:S02]  /*a1d0*/  SHF.R.S32.HI R13, RZ, 0x1f, R13 ;  /* 0x0000001fff0d7819 */ /* 0x000fe4000001140d */
[C---:B--2---:R-:W-:Y:S02]  /*a1e0*/  ISETP.LT.AND P6, PT, R132.reuse, UR6, !P1 ;  /* 0x0000000684007c0c */ /* 0x044fe4000cfc1270 */
[----:B------:R-:W-:Y:S01]  /*a1f0*/  ISETP.LT.AND P1, PT, R133, UR7, !P1 ;  /* 0x0000000785007c0c */ /* 0x000fe2000cf21270 */
[C---:B------:R-:W-:Y:S01]  /*a200*/  IMAD.X R9, R13.reuse, 0x1, R0, P4 ;  /* 0x000000010d097824 */ /* 0x040fe200020e0600 */
[----:B-----5:R-:W-:Y:S01]  /*a210*/  ISETP.LT.AND P4, PT, R132, UR10, !P2 ;  /* 0x0000000a84007c0c */ /* 0x020fe2000d781270 */
[----:B------:R-:W-:Y:S01]  /*a220*/  IMAD.X R21, R13, 0x1, R21, P3 ;  /* 0x000000010d157824 */ /* 0x000fe200018e0615 */
[----:B------:R-:W-:-:S02]  /*a230*/  ISETP.LT.AND P2, PT, R133, UR11, !P2 ;  /* 0x0000000b85007c0c */ /* 0x000fc4000d741270 */
[C---:B------:R-:W-:Y:S02]  /*a240*/  PRMT R13, R15.reuse, 0x7773, RZ ;  /* 0x000077730f0d7816 */ /* 0x040fe400000000ff */
[C---:B------:R-:W-:Y:S02]  /*a250*/  PRMT R17, R15.reuse, 0x7772, RZ ;  /* 0x000077720f117816 */ /* 0x040fe400000000ff */
[----:B------:R-:W-:Y:S02]  /*a260*/  PRMT R15, R15, 0x7771, RZ ;  /* 0x000077710f0f7816 */ /* 0x000fe400000000ff */
[C---:B------:R-:W-:Y:S02]  /*a270*/  PRMT R23, R19.reuse, 0x7773, RZ ;  /* 0x0000777313177816 */ /* 0x040fe400000000ff */
[----:B------:R-:W-:Y:S01]  /*a280*/  PRMT R19, R19, 0x7772, RZ ;  /* 0x0000777213137816 */ /* 0x000fe200000000ff */
[----:B------:R0:W-:Y:S04]  /*a290*/  @P5 STG.E.U8 desc[UR22][R4.64], R15 ;  /* 0x0000000f04005986 */ /* 0x0001e8000c101116 */
[----:B------:R0:W-:Y:S04]  /*a2a0*/  @P0 STG.E.U8 desc[UR22][R10.64], R25 ;  /* 0x000000190a000986 */ /* 0x0001e8000c101116 */
[----:B------:R0:W-:Y:S04]  /*a2b0*/  @P6 STG.E.U8 desc[UR22][R2.64], R17 ;  /* 0x0000001102006986 */ /* 0x0001e8000c101116 */
[----:B------:R0:W-:Y:S04]  /*a2c0*/  @P1 STG.E.U8 desc[UR22][R6.64], R19 ;  /* 0x0000001306001986 */ /* 0x0001e8000c101116 */
[----:B------:R0:W-:Y:S04]  /*a2d0*/  @P4 STG.E.U8 desc[UR22][R8.64], R13 ;  /* 0x0000000d08004986 */ /* 0x0001e8000c101116 */
[----:B------:R0:W-:Y:S01]  /*a2e0*/  @P2 STG.E.U8 desc[UR22][R20.64], R23 ;  /* 0x0000001714002986 */ /* 0x0001e2000c101116 */
[----:B------:R-:W-:Y:S06]  /*a2f0*/  BAR.SYNC.DEFER_BLOCKING 0x0 ;  /* 0x0000000000007b1d */ /* 0x000fec0000010000 */
[----:B------:R-:W-:Y:S05]  /*a300*/  BRA.U UP0, `(.L_x_13) ;  /* 0x0000000100a07547 */ /* 0x000fea000b800000 */
[----:B------:R-:W1:Y:S01]  /*a310*/  S2UR UR5, SR_CgaCtaId ;  /* 0x00000000000579c3 */ /* 0x000e620000008800 */
[----:B------:R-:W-:Y:S01]  /*a320*/  NOP ;  /* 0x0000000000007918 */ /* 0x000fe20000000000 */
[----:B------:R-:W-:Y:S01]  /*a330*/  UMOV UR4, 0x50 ;  /* 0x0000005000047882 */ /* 0x000fe20000000000 */
[----:B------:R-:W-:Y:S02]  /*a340*/  IMAD.U32 R0, RZ, RZ, UR8 ;  /* 0x00000008ff007e24 */ /* 0x000fe4000f8e00ff */
[----:B0-----:R-:W-:Y:S02]  /*a350*/  IMAD.MOV.U32 R3, RZ, RZ, 0xff ;  /* 0x000000ffff037424 */ /* 0x001fe400078e00ff */
[----:B------:R-:W-:Y:S01]  /*a360*/  IMAD.MOV.U32 R7, RZ, RZ, 0x1 ;  /* 0x00000001ff077424 */ /* 0x000fe200078e00ff */
[----:B------:R-:W-:-:S04]  /*a370*/  LOP3.LUT R0, R0, 0xffff, RZ, 0xc0, !PT ;  /* 0x0000ffff00007812 */ /* 0x000fc800078ec0ff */
[----:B------:R-:W-:-:S05]  /*a380*/  SHF.R.U32.HI R0, RZ, 0x5, R0 ;  /* 0x00000005ff007819 */ /* 0x000fca0000011600 */
[----:B------:R-:W-:Y:S01]  /*a390*/  VIADD R2, R0, 0x10 ;  /* 0x0000001000027836 */ /* 0x000fe20000000000 */
[----:B------:R-:W-:Y:S01]  /*a3a0*/  SHF.L.U32 R0, R3, R0, RZ ;  /* 0x0000000003007219 */ /* 0x000fe200000006ff */
[----:B-1----:R-:W-:-:S03]  /*a3b0*/  ULEA UR6, UR5, UR4, 0x18 ;  /* 0x0000000405067291 */ /* 0x002fc6000f8ec0ff */
[----:B------:R-:W-:-:S04]  /*a3c0*/  SHF.L.U32 R3, R7, R2, RZ ;  /* 0x0000000207037219 */ /* 0x000fc800000006ff */
[----:B------:R-:W-:Y:S02]  /*a3d0*/  LOP3.LUT R0, R3, R0, RZ, 0xfc, !PT ;  /* 0x0000000003007212 */ /* 0x000fe400078efcff */
[----:B------:R-:W0:Y:S02]  /*a3e0*/  LDS R5, [UR6] ;  /* 0x00000006ff057984 */ /* 0x000e240008000800 */
[C---:B------:R-:W-:Y:S02]  /*a3f0*/  LOP3.LUT R2, R0.reuse, 0xffff, RZ, 0xc0, !PT ;  /* 0x0000ffff00027812 */ /* 0x040fe400078ec0ff */
[----:B0-----:R-:W-:-:S04]  /*a400*/  LOP3.LUT R3, R0, 0xffff, R5, 0x80, !PT ;  /* 0x0000ffff00037812 */ /* 0x001fc800078e8005 */
[----:B------:R-:W-:-:S13]  /*a410*/  ISETP.NE.AND P0, PT, R3, R2, PT ;  /* 0x000000020300720c */ /* 0x000fda0003f05270 */
[----:B------:R-:W-:Y:S05]  /*a420*/  @P0 BRA `(.L_x_14) ;  /* 0x0000000000500947 */ /* 0x000fea0003800000 */
[----:B------:R-:W-:Y:S02]  /*a430*/  SHF.R.U32.HI R5, RZ, 0x10, R5 ;  /* 0x00000010ff057819 */ /* 0x000fe40000011605 */
[----:B------:R-:W-:-:S04]  /*a440*/  SHF.R.U32.HI R2, RZ, 0x10, R0 ;  /* 0x00000010ff027819 */ /* 0x000fc80000011600 */
[----:B------:R-:W-:-:S04]  /*a450*/  LOP3.LUT R5, R5, R2, RZ, 0xc0, !PT ;  /* 0x0000000205057212 */ /* 0x000fc800078ec0ff */
[----:B------:R-:W-:-:S13]  /*a460*/  ISETP.NE.AND P0, PT, R5, R2, PT ;  /* 0x000000020500720c */ /* 0x000fda0003f05270 */
[----:B------:R-:W-:Y:S05]  /*a470*/  @P0 BRA `(.L_x_15) ;  /* 0x0000000000300947 */ /* 0x000fea0003800000 */
[----:B------:R-:W-:Y:S01]  /*a480*/  R2UR UR4, R0 ;  /* 0x00000000000472ca */ /* 0x000fe200000e0000 */
[----:B------:R-:W-:Y:S01]  /*a490*/  VOTEU.ANY UR5, UPT, PT ;  /* 0x0000000000057886 */ /* 0x000fe200038e0100 */
[----:B------:R-:W0:Y:S01]  /*a4a0*/  S2R R0, SR_LANEID ;  /* 0x0000000000007919 */ /* 0x000e220000000000 */
[----:B------:R-:W-:-:S10]  /*a4b0*/  UFLO.U32 UR5, UR5 ;  /* 0x00000005000572bd */ /* 0x000fd400080e0000 */
[----:B------:R-:W-:-:S06]  /*a4c0*/  ULOP3.LUT UR4, URZ, UR4, URZ, 0x33, !UPT ;  /* 0x00000004ff047292 */ /* 0x000fcc000f8e33ff */
[----:B------:R-:W-:-:S04]  /*a4d0*/  IMAD.U32 R2, RZ, RZ, UR4 ;  /* 0x00000004ff027e24 */ /* 0x000fc8000f8e00ff */
[----:B------:R-:W1:Y:S02]  /*a4e0*/  REDUX UR7, R2 ;  /* 0x00000000020773c4 */ /* 0x000e640000000000 */
[----:B------:R2:W-:Y:S01]  /*a4f0*/  UTCATOMSWS.AND URZ, UR4 ;  /* 0x0000000400ff79e3 */ /* 0x0005e20008000000 */
[----:B0-----:R-:W-:Y:S01]  /*a500*/  ISETP.EQ.U32.AND P0, PT, R0, UR5, PT ;  /* 0x0000000500007c0c */ /* 0x001fe2000bf02070 */
[----:B-1----:R-:W-:-:S12]  /*a510*/  IMAD.U32 R0, RZ, RZ, UR7 ;  /* 0x00000007ff007e24 */ /* 0x002fd8000f8e00ff */
[----:B------:R2:W-:Y:S01]  /*a520*/  @P0 ATOMS.AND RZ, [UR6], R0 ;  /* 0x00000000ffff098c */ /* 0x0005e2000a800006 */
[----:B------:R-:W-:Y:S05]  /*a530*/  BRA `(.L_x_13) ;  /* 0x0000000000147947 */ /* 0x000fea0003800000 */
.L_x_15:
[----:B------:R-:W-:-:S07]  /*a540*/  MOV R2, 0xa560 ;  /* 0x0000a56000027802 */ /* 0x000fce0000000f00 */
[----:B------:R-:W-:Y:S05]  /*a550*/  CALL.REL.NOINC `($__internal_0_$__cuda_sm10x_tcgen05_guardrail_trap_col_being_dealloced_not_returned_by_alloc) ;  /* 0x00000000002c7944 */ /* 0x000fea0003c00000 */
[----:B------:R-:W-:Y:S05]  /*a560*/  BRA `(.L_x_13) ;  /* 0x0000000000087947 */ /* 0x000fea0003800000 */
.L_x_14:
[----:B------:R-:W-:-:S07]  /*a570*/  MOV R2, 0xa590 ;  /* 0x0000a59000027802 */ /* 0x000fce0000000f00 */
[----:B------:R-:W-:Y:S05]  /*a580*/  CALL.REL.NOINC `($__internal_2_$__cuda_sm10x_tcgen05_guardrail_trap_unallocated_columns_being_dealloced) ;  /* 0x0000000000387944 */ /* 0x000fea0003c00000 */
.L_x_13:
[----:B------:R-:W-:Y:S01]  /*a590*/  NOP ;  /* 0x0000000000007918 */ /* 0x000fe20000000000 */
[----:B--2---:R-:W-:Y:S05]  /*a5a0*/  EXIT ;  /* 0x000000000000794d */ /* 0x004fea0003800000 */
.L_x_8:
[----:B------:R-:W0:Y:S02]  /*a5b0*/  SYNCS.PHASECHK.TRANS64.TRYWAIT P2, [UR11], R125 ;  /* 0x0000007dff0075a7 */ /* 0x000e24000804110b */
[----:B0-----:R-:W-:Y:S05]  /*a5c0*/  @!P2 BRA `(.L_x_8) ;  /* 0xfffffffc00f8a947 */ /* 0x001fea000383ffff */
[----:B------:R-:W-:Y:S05]  /*a5d0*/  BRA `(.L_x_16) ;  /* 0xffffffa000347947 */ /* 0x000fea000383ffff */
.L_x_12:
[----:B------:R-:W1:Y:S02]  /*a5e0*/  SYNCS.PHASECHK.TRANS64.TRYWAIT P0, [UR11], R4 ;  /* 0x00000004ff0075a7 */ /* 0x000e64000800110b */
[----:B-1----:R-:W-:Y:S05]  /*a5f0*/  @!P0 BRA `(.L_x_12) ;  /* 0xfffffffc00f88947 */ /* 0x002fea000383ffff */
[----:B------:R-:W-:Y:S05]  /*a600*/  BRA `(.L_x_11) ;  /* 0xffffffb400047947 */ /* 0x000fea000383ffff */
        .weak           $__internal_0_$__cuda_sm10x_tcgen05_guardrail_trap_col_being_dealloced_not_returned_by_alloc
        .type           $__internal_0_$__cuda_sm10x_tcgen05_guardrail_trap_col_being_dealloced_not_returned_by_alloc,@function
        .size           $__internal_0_$__cuda_sm10x_tcgen05_guardrail_trap_col_being_dealloced_not_returned_by_alloc,($__internal_1_$__cuda_sm10x_tcgen05_guardrail_trap_phase_invalid_during_alloc - $__internal_0_$__cuda_sm10x_tcgen05_guardrail_trap_col_being_dealloced_not_returned_by_alloc)
$__internal_0_$__cuda_sm10x_tcgen05_guardrail_trap_col_being_dealloced_not_returned_by_alloc:
[----:B------:R-:W-:Y:S05]  /*a610*/  BPT.TRAP 0x1 ;  /* 0x000000040000795c */ /* 0x000fea0000300000 */
[----:B------:R-:W-:-:S04]  /*a620*/  IMAD.MOV.U32 R3, RZ, RZ, 0x0 ;  /* 0x00000000ff037424 */ /* 0x000fc800078e00ff */
[----:B------:R-:W-:Y:S05]  /*a630*/  RET.REL.NODEC R2 `(matmul_kernel) ;  /* 0xffffff5802707950 */ /* 0x000fea0003c3ffff */
        .weak           $__internal_1_$__cuda_sm10x_tcgen05_guardrail_trap_phase_invalid_during_alloc
        .type           $__internal_1_$__cuda_sm10x_tcgen05_guardrail_trap_phase_invalid_during_alloc,@function
        .size           $__internal_1_$__cuda_sm10x_tcgen05_guardrail_trap_phase_invalid_during_alloc,($__internal_2_$__cuda_sm10x_tcgen05_guardrail_trap_unallocated_columns_being_dealloced - $__internal_1_$__cuda_sm10x_tcgen05_guardrail_trap_phase_invalid_during_alloc)
$__internal_1_$__cuda_sm10x_tcgen05_guardrail_trap_phase_invalid_during_alloc:
[----:B------:R-:W-:Y:S05]  /*a640*/  BPT.TRAP 0x1 ;  /* 0x000000040000795c */ /* 0x000fea0000300000 */
[----:B------:R-:W-:-:S04]  /*a650*/  IMAD.MOV.U32 R3, RZ, RZ, 0x0 ;  /* 0x00000000ff037424 */ /* 0x000fc800078e00ff */
[----:B------:R-:W-:Y:S05]  /*a660*/  RET.REL.NODEC R2 `(matmul_kernel) ;  /* 0xffffff5802647950 */ /* 0x000fea0003c3ffff */
        .weak           $__internal_2_$__cuda_sm10x_tcgen05_guardrail_trap_unallocated_columns_being_dealloced
        .type           $__internal_2_$__cuda_sm10x_tcgen05_guardrail_trap_unallocated_columns_being_dealloced,@function
        .size           $__internal_2_$__cuda_sm10x_tcgen05_guardrail_trap_unallocated_columns_being_dealloced,(.L_x_20 - $__internal_2_$__cuda_sm10x_tcgen05_guardrail_trap_unallocated_columns_being_dealloced)
$__internal_2_$__cuda_sm10x_tcgen05_guardrail_trap_unallocated_columns_being_dealloced:
[----:B------:R-:W-:Y:S05]  /*a670*/  BPT.TRAP 0x1 ;  /* 0x000000040000795c */ /* 0x000fea0000300000 */
[----:B------:R-:W-:-:S04]  /*a680*/  IMAD.MOV.U32 R3, RZ, RZ, 0x0 ;  /* 0x00000000ff037424 */ /* 0x000fc800078e00ff */
[----:B------:R-:W-:Y:S05]  /*a690*/  RET.REL.NODEC R2 `(matmul_kernel) ;  /* 0xffffff5802587950 */ /* 0x000fea0003c3ffff */
.L_x_17:
[----:B------:R-:W-:-:S00]  /*a6a0*/  BRA `(.L_x_17) ;  /* 0xfffffffc00fc7947 */ /* 0x000fc0000383ffff */
[----:B------:R-:W-:-:S00]  /*a6b0*/  NOP ;  /* 0x0000000000007918 */ /* 0x000fc00000000000 */
        /* <DEDUP_REMOVED lines=12> */
.L_x_20:


//--------------------- .nv.shared.matmul_kernel  --------------------------
	.section	.nv.shared.matmul_kernel,"aw",@nobits
	.sectionflags	@""
	.align	16
	.zero		1024


//--------------------- .nv.shared.reserved.0     --------------------------
	.section	.nv.shared.reserved.0,"aw",@nobits
	.align	8
	.weak		__nv_reservedSMEM_offset_0_alias
	.size		__nv_reservedSMEM_offset_0_alias, 0, 64
	.other		__nv_reservedSMEM_offset_0_alias,@"STO_CUDA_RESERVED_SHARED STV_DEFAULT"
__nv_reservedSMEM_offset_0_alias:
	.zero		0
.nv.shared.reserved.0:
	.zero		64
	.weak		__nv_reservedSMEM_allocation_phase
	.type		__nv_reservedSMEM_allocation_phase,@object
	.size		__nv_reservedSMEM_allocation_phase,(.L_0 - __nv_reservedSMEM_allocation_phase)
__nv_reservedSMEM_allocation_phase:
	.zero		1
.L_0:
	.zero		7
	.weak		__nv_reservedSMEM_devtool_atexit_pc
	.type		__nv_reservedSMEM_devtool_atexit_pc,@object
	.size		__nv_reservedSMEM_devtool_atexit_pc,(__nv_reservedSMEM_allocation_mask - __nv_reservedSMEM_devtool_atexit_pc)
__nv_reservedSMEM_devtool_atexit_pc:
	.zero		8
	.weak		__nv_reservedSMEM_allocation_mask
	.type		__nv_reservedSMEM_allocation_mask,@object
	.size		__nv_reservedSMEM_allocation_mask,(.L_2 - __nv_reservedSMEM_allocation_mask)
__nv_reservedSMEM_allocation_mask:
	.zero		4
.L_2:


//--------------------- .nv.constant0.matmul_kernel --------------------------
	.section	.nv.constant0.matmul_kernel,"a",@progbits
	.sectionflags	@""
	.align	4
.nv.constant0.matmul_kernel:
	.zero		976


//--------------------- SYMBOLS --------------------------

	.type		.nv.reservedSmem.offset0,@object
	.size		.nv.reservedSmem.offset0,0x4
	.type		.nv.reservedSmem.cap,@object
	.size		.nv.reservedSmem.cap,0x4
